	.target	sm_90a

	.elftype	@"ET_EXEC"


//--------------------- .note.nv.tkinfo           --------------------------
	.section	.note.nv.tkinfo,"",@"SHT_NOTE"
	.sectionflags	@"SHF_NOTE_NV_TKINFO"
	.tkinfo
        /*0018*/ 	.word	0x00000002
        /*0030*/ 	.string	""
        /*0030*/ 	.string	"ptxas"
        /*0030*/ 	.string	"Cuda compilation tools, release 13.0, V13.0.88"
        /*0030*/ 	.string	"Build cuda_13.0.r13.0/compiler.36424714_0"
        /*0030*/ 	.string	"-v  -suppress-debug-info  -lineinfo  -arch sm_90a "



//--------------------- .note.nv.cuinfo           --------------------------
	.section	.note.nv.cuinfo,"",@"SHT_NOTE"
	.sectionflags	@"SHF_NOTE_NV_CUINFO"
        /*0018*/ 	.short	0x0002
        /*001a*/ 	.short	0x005a
        /*001c*/ 	.short	0x0082
	.zero		2


//--------------------- .nv.info                  --------------------------
	.section	.nv.info,"",@"SHT_CUDA_INFO"
	.align	4


	//----- nvinfo : EIATTR_REGCOUNT
	.align		4
        /*0000*/ 	.byte	0x04, 0x2f
        /*0002*/ 	.short	(.L_1 - .L_0)
	.align		4
.L_0:
        /*0004*/ 	.word	index@(gluon_wgmma)
        /*0008*/ 	.word	0x0000005a


	//----- nvinfo : EIATTR_FRAME_SIZE
	.align		4
.L_1:
        /*000c*/ 	.byte	0x04, 0x11
        /*000e*/ 	.short	(.L_3 - .L_2)
	.align		4
.L_2:
        /*0010*/ 	.word	index@(gluon_wgmma)
        /*0014*/ 	.word	0x00000000


	//----- nvinfo : EIATTR_MIN_STACK_SIZE
	.align		4
.L_3:
        /*0018*/ 	.byte	0x04, 0x12
        /*001a*/ 	.short	(.L_5 - .L_4)
	.align		4
.L_4:
        /*001c*/ 	.word	index@(gluon_wgmma)
        /*0020*/ 	.word	0x00000000
.L_5:


//--------------------- .nv.compat                --------------------------
	.section	.nv.compat,"",@"SHT_CUDA_COMPAT_INFO"
	.align	4
        /*0000*/ 	.byte	0x02, 0x09, 0x01, 0x00, 0x02, 0x02, 0x04, 0x00, 0x02, 0x05, 0x05, 0x00, 0x03, 0x07, 0x01, 0x01
        /*0010*/ 	.byte	0x02, 0x03, 0x03, 0x00, 0x02, 0x06, 0x01, 0x00, 0x04, 0x0b, 0x08, 0x00, 0x00, 0x00, 0x00, 0x00
        /*0020*/ 	.byte	0x00, 0x00, 0x00, 0x00


//--------------------- .nv.info.gluon_wgmma      --------------------------
	.section	.nv.info.gluon_wgmma,"",@"SHT_CUDA_INFO"
	.sectionflags	@""
	.align	4


	//----- nvinfo : EIATTR_CUDA_API_VERSION
	.align		4
        /*0000*/ 	.byte	0x04, 0x37
        /*0002*/ 	.short	(.L_7 - .L_6)
.L_6:
        /*0004*/ 	.word	0x00000082


	//----- nvinfo : EIATTR_KPARAM_INFO
	.align		4
.L_7:
        /*0008*/ 	.byte	0x04, 0x17
        /*000a*/ 	.short	(.L_9 - .L_8)
.L_8:
        /*000c*/ 	.word	0x00000000
        /*0010*/ 	.short	0x000a
        /*0012*/ 	.short	0x0048
        /*0014*/ 	.byte	0x00, 0xf4, 0x21, 0x00


	//----- nvinfo : EIATTR_KPARAM_INFO
	.align		4
.L_9:
        /*0018*/ 	.byte	0x04, 0x17
        /*001a*/ 	.short	(.L_11 - .L_10)
.L_10:
        /*001c*/ 	.word	0x00000000
        /*0020*/ 	.short	0x0009
        /*0022*/ 	.short	0x0040
        /*0024*/ 	.byte	0x00, 0xf4, 0x21, 0x00


	//----- nvinfo : EIATTR_KPARAM_INFO
	.align		4
.L_11:
        /*0028*/ 	.byte	0x04, 0x17
        /*002a*/ 	.short	(.L_13 - .L_12)
.L_12:
        /*002c*/ 	.word	0x00000000
        /*0030*/ 	.short	0x0008
        /*0032*/ 	.short	0x0038
        /*0034*/ 	.byte	0x00, 0xf0, 0x21, 0x00


	//----- nvinfo : EIATTR_KPARAM_INFO
	.align		4
.L_13:
        /*0038*/ 	.byte	0x04, 0x17
        /*003a*/ 	.short	(.L_15 - .L_14)
.L_14:
        /*003c*/ 	.word	0x00000000
        /*0040*/ 	.short	0x0007
        /*0042*/ 	.short	0x0030
        /*0044*/ 	.byte	0x00, 0xf0, 0x21, 0x00


	//----- nvinfo : EIATTR_KPARAM_INFO
	.align		4
.L_15:
        /*0048*/ 	.byte	0x04, 0x17
        /*004a*/ 	.short	(.L_17 - .L_16)
.L_16:
        /*004c*/ 	.word	0x00000000
        /*0050*/ 	.short	0x0006
        /*0052*/ 	.short	0x0028
        /*0054*/ 	.byte	0x00, 0xf0, 0x21, 0x00


	//----- nvinfo : EIATTR_KPARAM_INFO
	.align		4
.L_17:
        /*0058*/ 	.byte	0x04, 0x17
        /*005a*/ 	.short	(.L_19 - .L_18)
.L_18:
        /*005c*/ 	.word	0x00000000
        /*0060*/ 	.short	0x0005
        /*0062*/ 	.short	0x0020
        /*0064*/ 	.byte	0x00, 0xf0, 0x11, 0x00


	//----- nvinfo : EIATTR_KPARAM_INFO
	.align		4
.L_19:
        /*0068*/ 	.byte	0x04, 0x17
        /*006a*/ 	.short	(.L_21 - .L_20)
.L_20:
        /*006c*/ 	.word	0x00000000
        /*0070*/ 	.short	0x0004
        /*0072*/ 	.short	0x001c
        /*0074*/ 	.byte	0x00, 0xf0, 0x11, 0x00


	//----- nvinfo : EIATTR_KPARAM_INFO
	.align		4
.L_21:
        /*0078*/ 	.byte	0x04, 0x17
        /*007a*/ 	.short	(.L_23 - .L_22)
.L_22:
        /*007c*/ 	.word	0x00000000
        /*0080*/ 	.short	0x0003
        /*0082*/ 	.short	0x0018
        /*0084*/ 	.byte	0x00, 0xf0, 0x11, 0x00


	//----- nvinfo : EIATTR_KPARAM_INFO
	.align		4
.L_23:
        /*0088*/ 	.byte	0x04, 0x17
        /*008a*/ 	.short	(.L_25 - .L_24)
.L_24:
        /*008c*/ 	.word	0x00000000
        /*0090*/ 	.short	0x0002
        /*0092*/ 	.short	0x0010
        /*0094*/ 	.byte	0x00, 0xf4, 0x21, 0x00


	//----- nvinfo : EIATTR_KPARAM_INFO
	.align		4
.L_25:
        /*0098*/ 	.byte	0x04, 0x17
        /*009a*/ 	.short	(.L_27 - .L_26)
.L_26:
        /*009c*/ 	.word	0x00000000
        /*00a0*/ 	.short	0x0001
        /*00a2*/ 	.short	0x0008
        /*00a4*/ 	.byte	0x00, 0xf4, 0x21, 0x00


	//----- nvinfo : EIATTR_KPARAM_INFO
	.align		4
.L_27:
        /*00a8*/ 	.byte	0x04, 0x17
        /*00aa*/ 	.short	(.L_29 - .L_28)
.L_28:
        /*00ac*/ 	.word	0x00000000
        /*00b0*/ 	.short	0x0000
        /*00b2*/ 	.short	0x0000
        /*00b4*/ 	.byte	0x00, 0xf4, 0x21, 0x00


	//----- nvinfo : EIATTR_SPARSE_MMA_MASK
	.align		4
.L_29:
        /*00b8*/ 	.byte	0x03, 0x50
        /*00ba*/ 	.short	0x0000


	//----- nvinfo : EIATTR_MAXREG_COUNT
	.align		4
        /*00bc*/ 	.byte	0x03, 0x1b
        /*00be*/ 	.short	0x00ff


	//----- nvinfo : EIATTR_NUM_BARRIERS
	.align		4
        /*00c0*/ 	.byte	0x02, 0x4c
        /*00c2*/ 	.byte	0x01
	.zero		1


	//----- nvinfo : EIATTR_MERCURY_ISA_VERSION
	.align		4
        /*00c4*/ 	.byte	0x03, 0x5f
        /*00c6*/ 	.short	0x0101


	//----- nvinfo : EIATTR_INT_WARP_WIDE_INSTR_OFFSETS
	.align		4
        /*00c8*/ 	.byte	0x04, 0x31
        /*00ca*/ 	.short	(.L_31 - .L_30)


	//   ....[0]....
.L_30:
        /*00cc*/ 	.word	0x000014d0


	//   ....[1]....
        /*00d0*/ 	.word	0x00001570


	//   ....[2]....
        /*00d4*/ 	.word	0x00001b60


	//   ....[3]....
        /*00d8*/ 	.word	0x00001b70


	//   ....[4]....
        /*00dc*/ 	.word	0x00001c40


	//   ....[5]....
        /*00e0*/ 	.word	0x00001ca0


	//   ....[6]....
        /*00e4*/ 	.word	0x00002270


	//   ....[7]....
        /*00e8*/ 	.word	0x00002290


	//----- nvinfo : EIATTR_COOP_GROUP_MASK_REGIDS
	.align		4
.L_31:
        /*00ec*/ 	.byte	0x04, 0x29
        /*00ee*/ 	.short	(.L_33 - .L_32)


	//   ....[0]....
.L_32:
        /*00f0*/ 	.word	0xffffffff


	//   ....[1]....
        /*00f4*/ 	.word	0xffffffff


	//   ....[2]....
        /*00f8*/ 	.word	0xffffffff


	//----- nvinfo : EIATTR_COOP_GROUP_INSTR_OFFSETS
	.align		4
.L_33:
        /*00fc*/ 	.byte	0x04, 0x28
        /*00fe*/ 	.short	(.L_35 - .L_34)


	//   ....[0]....
.L_34:
        /*0100*/ 	.word	0x00000140


	//   ....[1]....
        /*0104*/ 	.word	0x00000730


	//   ....[2]....
        /*0108*/ 	.word	0x00000d20


	//----- nvinfo : EIATTR_MBARRIER_INSTR_OFFSETS
	.align		4
.L_35:
        /*010c*/ 	.byte	0x04, 0x39
        /*010e*/ 	.short	(.L_37 - .L_36)


	//   ....[0]....
.L_36:
        /*0110*/ 	.word	0x000015e0
        /*0114*/ 	.word	0x000000ff
        /*0118*/ 	.word	0x0000c000
        /*011c*/ 	.short	0x0100
        /*011e*/ 	.byte	0x20
	.zero		1


	//   ....[1]....
        /*0120*/ 	.word	0x00001d00
        /*0124*/ 	.word	0x000000ff
        /*0128*/ 	.word	0x0000c000
        /*012c*/ 	.short	0x010a
        /*012e*/ 	.byte	0x20
	.zero		1


	//   ....[2]....
        /*0130*/ 	.word	0x00002210
        /*0134*/ 	.word	0x000000ff
        /*0138*/ 	.word	0x0000c000
        /*013c*/ 	.short	0x0108
        /*013e*/ 	.byte	0x20
	.zero		1


	//   ....[3]....
        /*0140*/ 	.word	0x00002530
        /*0144*/ 	.word	0x000000ff
        /*0148*/ 	.word	0x0000c000
        /*014c*/ 	.short	0x010a
        /*014e*/ 	.byte	0x20
	.zero		1


	//----- nvinfo : EIATTR_NUM_MBARRIERS
	.align		4
.L_37:
        /*0150*/ 	.byte	0x03, 0x38
        /*0152*/ 	.short	0x0001


	//----- nvinfo : EIATTR_EXIT_INSTR_OFFSETS
	.align		4
        /*0154*/ 	.byte	0x04, 0x1c
        /*0156*/ 	.short	(.L_39 - .L_38)


	//   ....[0]....
.L_38:
        /*0158*/ 	.word	0x00002520


	//----- nvinfo : EIATTR_REQNTID
	.align		4
.L_39:
        /*015c*/ 	.byte	0x04, 0x10
        /*015e*/ 	.short	(.L_41 - .L_40)
.L_40:
        /*0160*/ 	.word	0x00000080
        /*0164*/ 	.word	0x00000001
        /*0168*/ 	.word	0x00000001


	//----- nvinfo : EIATTR_CRS_STACK_SIZE
	.align		4
.L_41:
        /*016c*/ 	.byte	0x04, 0x1e
        /*016e*/ 	.short	(.L_43 - .L_42)
.L_42:
        /*0170*/ 	.word	0x00000000


	//----- nvinfo : EIATTR_CBANK_PARAM_SIZE
	.align		4
.L_43:
        /*0174*/ 	.byte	0x03, 0x19
        /*0176*/ 	.short	0x0050


	//----- nvinfo : EIATTR_PARAM_CBANK
	.align		4
        /*0178*/ 	.byte	0x04, 0x0a
        /*017a*/ 	.short	(.L_45 - .L_44)
	.align		4
.L_44:
        /*017c*/ 	.word	index@(.nv.constant0.gluon_wgmma)
        /*0180*/ 	.short	0x0210
        /*0182*/ 	.short	0x0050


	//----- nvinfo : EIATTR_SW_WAR
	.align		4
.L_45:
        /*0184*/ 	.byte	0x04, 0x36
        /*0186*/ 	.short	(.L_47 - .L_46)
.L_46:
        /*0188*/ 	.word	0x00000008
.L_47:


//--------------------- .nv.callgraph             --------------------------
	.section	.nv.callgraph,"",@"SHT_CUDA_CALLGRAPH"
	.align	4
	.sectionentsize	8
	.align		4
        /*0000*/ 	.word	0x00000000
	.align		4
        /*0004*/ 	.word	0xffffffff
	.align		4
        /*0008*/ 	.word	0x00000000
	.align		4
        /*000c*/ 	.word	0xfffffffe
	.align		4
        /*0010*/ 	.word	0x00000000
	.align		4
        /*0014*/ 	.word	0xfffffffd
	.align		4
        /*0018*/ 	.word	0x00000000
	.align		4
        /*001c*/ 	.word	0xfffffffc


//--------------------- .text.gluon_wgmma         --------------------------
	.section	.text.gluon_wgmma,"ax",@progbits
	.align	128
        .global         gluon_wgmma
        .type           gluon_wgmma,@function
        .size           gluon_wgmma,(.L_x_52 - gluon_wgmma)
        .other          gluon_wgmma,@"STO_CUDA_ENTRY STV_DEFAULT"
gluon_wgmma:
.text.gluon_wgmma:
[----:B------:R-:W-:Y:S01]  /*0000*/  LDC R1, c[0x0][0x28] ;  /* 0x00000a00ff017b82 */ /* 0x000fe20000000800 */
[----:B------:R-:W1:Y:S07]  /*0010*/  S2R R4, SR_TID.X ;  /* 0x0000000000047919 */ /* 0x000e6e0000002100 */
[----:B------:R-:W2:Y:S01]  /*0020*/  S2UR UR4, SR_CgaCtaId ;  /* 0x00000000000479c3 */ /* 0x000ea20000008800 */
[----:B------:R-:W-:Y:S01]  /*0030*/  UMOV UR32, 0x400 ;  /* 0x0000040000207882 */ /* 0x000fe20000000000 */
[----:B------:R-:W-:Y:S01]  /*0040*/  ULDC UR6, c[0x0][0xc] ;  /* 0x0000030000067ab9 */ /* 0x000fe20000000800 */
[----:B------:R-:W-:Y:S05]  /*0050*/  BSSY B0, `(.L_x_0) ;  /* 0x000001f000007945 */ /* 0x000fea0003800000 */
[----:B------:R-:W3:Y:S08]  /*0060*/  LDC R0, c[0x0][0x228] ;  /* 0x00008a00ff007b82 */ /* 0x000ef00000000800 */
[----:B------:R-:W4:Y:S08]  /*0070*/  LDC R10, c[0x0][0x230] ;  /* 0x00008c00ff0a7b82 */ /* 0x000f300000000800 */
[----:B------:R-:W-:Y:S01]  /*0080*/  S2UR UR8, SR_CTAID.Y ;  /* 0x00000000000879c3 */ /* 0x000fe20000002600 */
[----:B--2---:R-:W-:-:S03]  /*0090*/  ULEA UR32, UR4, UR32, 0x18 ;  /* 0x0000002004207291 */ /* 0x004fc6000f8ec03f */
[----:B------:R-:W-:Y:S01]  /*00a0*/  ULDC UR4, c[0x0][0x10] ;  /* 0x0000040000047ab9 */ /* 0x000fe20000000800 */
[----:B-1----:R-:W-:-:S03]  /*00b0*/  LOP3.LUT R3, R4, 0x7f, RZ, 0xc0, !PT ;  /* 0x0000007f04037812 */ /* 0x002fc600078ec0ff */
[----:B------:R-:W1:Y:S01]  /*00c0*/  S2UR UR5, SR_CTAID.Z ;  /* 0x00000000000579c3 */ /* 0x000e620000002700 */
[----:B---3--:R-:W-:Y:S01]  /*00d0*/  VIADD R0, R0, 0xffffffff ;  /* 0xffffffff00007836 */ /* 0x008fe20000000000 */
[C---:B------:R-:W-:Y:S02]  /*00e0*/  ISETP.GE.U32.AND P0, PT, R3.reuse, 0x20, PT ;  /* 0x000000200300780c */ /* 0x040fe40003f06070 */
[C---:B------:R-:W-:Y:S02]  /*00f0*/  ISETP.NE.U32.AND P1, PT, R3.reuse, RZ, PT ;  /* 0x000000ff0300720c */ /* 0x040fe40003f25070 */
[----:B------:R-:W-:Y:S02]  /*0100*/  LEA R12, R3, UR32, 0x2 ;  /* 0x00000020030c7c11 */ /* 0x000fe4000f8e10ff */
[----:B------:R-:W2:Y:S01]  /*0110*/  S2UR UR7, SR_CTAID.X ;  /* 0x00000000000779c3 */ /* 0x000ea20000002500 */
[----:B----4-:R-:W-:-:S06]  /*0120*/  VIADD R11, R10, 0xffffffff ;  /* 0xffffffff0a0b7836 */ /* 0x010fcc0000000000 */
[----:B------:R3:W-:Y:S01]  /*0130*/  @!P0 STS [R12], RZ ;  /* 0x000000ff0c008388 */ /* 0x0007e20000000800 */
[----:B------:R-:W-:-:S03]  /*0140*/  NOP ;  /* 0x0000000000007918 */ /* 0x000fc60000000000 */
[----:B------:R3:W-:Y:S01]  /*0150*/  @!P1 STS [UR32+0x24], R0 ;  /* 0x00002400ff009988 */ /* 0x0007e20008000820 */
[----:B-1----:R-:W-:-:S03]  /*0160*/  UIMAD UR4, UR5, UR4, UR8 ;  /* 0x00000004050472a4 */ /* 0x002fc6000f8e0208 */
[----:B------:R3:W-:Y:S01]  /*0170*/  @!P1 STS [UR32+0x20], R11 ;  /* 0x0000200bff009988 */ /* 0x0007e20008000820 */
[----:B------:R-:W-:Y:S01]  /*0180*/  ULDC.64 UR8, c[0x0][0x250] ;  /* 0x0000940000087ab9 */ /* 0x000fe20000000a00 */
[----:B--2---:R-:W-:-:S04]  /*0190*/  UIMAD UR4, UR4, UR6, UR7 ;  /* 0x00000006040472a4 */ /* 0x004fc8000f8e0207 */
[----:B------:R-:W-:-:S04]  /*01a0*/  UIMAD UR6, UR4, 0x180, URZ ;  /* 0x00000180040678a4 */ /* 0x000fc8000f8e023f */
[----:B------:R-:W-:-:S04]  /*01b0*/  UIADD3 UR60, UP0, UR6, UR8, URZ ;  /* 0x00000008063c7290 */ /* 0x000fc8000ff1e03f */
[----:B------:R-:W-:Y:S01]  /*01c0*/  ULEA.HI.X.SX32 UR35, UR6, UR9, 0x1, UP0 ;  /* 0x0000000906237291 */ /* 0x000fe200080f0e3f */
[----:B---3--:R-:W-:Y:S11]  /*01d0*/  @P1 BRA `(.L_x_1) ;  /* 0x0000000000181947 */ /* 0x008ff60003800000 */
[----:B------:R-:W1:Y:S01]  /*01e0*/  LDS R2, [UR32+0x8] ;  /* 0x00000820ff027984 */ /* 0x000e620008000800 */
[----:B------:R-:W2:Y:S01]  /*01f0*/  LDC.64 R6, c[0x0][0x210] ;  /* 0x00008400ff067b82 */ /* 0x000ea20000000a00 */
[----:B------:R-:W-:Y:S02]  /*0200*/  IMAD.MOV.U32 R5, RZ, RZ, 0x70 ;  /* 0x00000070ff057424 */ /* 0x000fe400078e00ff */
[----:B--2---:R2:W-:Y:S03]  /*0210*/  STS.64 [UR32], R6 ;  /* 0x00000006ff007988 */ /* 0x0045e60008000a20 */
[----:B-1----:R-:W-:-:S05]  /*0220*/  LOP3.LUT R2, R2, 0x10, R5, 0xd8, !PT ;  /* 0x0000001002027812 */ /* 0x002fca00078ed805 */
[----:B------:R2:W-:Y:S02]  /*0230*/  STS [UR32+0x8], R2 ;  /* 0x00000802ff007988 */ /* 0x0005e40008000820 */
.L_x_1:
[----:B------:R-:W-:Y:S05]  /*0240*/  BSYNC B0 ;  /* 0x0000000000007941 */ /* 0x000fea0003800000 */
.L_x_0:
[----:B------:R-:W-:Y:S04]  /*0250*/  BSSY B0, `(.L_x_2) ;  /* 0x000000a000007945 */ /* 0x000fe80003800000 */
[----:B------:R-:W-:Y:S05]  /*0260*/  @P1 BRA `(.L_x_3) ;  /* 0x0000000000201947 */ /* 0x000fea0003800000 */
[----:B--2---:R-:W1:Y:S01]  /*0270*/  LDS R2, [UR32+0x34] ;  /* 0x00003420ff027984 */ /* 0x004e620008000800 */
[----:B------:R-:W-:Y:S02]  /*0280*/  IMAD.MOV.U32 R5, RZ, RZ, 0x3f000000 ;  /* 0x3f000000ff057424 */ /* 0x000fe400078e00ff */
[----:B------:R-:W-:Y:S01]  /*0290*/  @!P1 IMAD.MOV.U32 R6, RZ, RZ, 0x7f ;  /* 0x0000007fff069424 */ /* 0x000fe200078e00ff */
[----:B------:R-:W2:Y:S02]  /*02a0*/  @!P1 LDS R7, [UR32+0x38] ;  /* 0x00003820ff079984 */ /* 0x000ea40008000800 */
[----:B-1----:R-:W-:Y:S02]  /*02b0*/  LOP3.LUT R2, R2, 0xff000000, R5, 0xb8, !PT ;  /* 0xff00000002027812 */ /* 0x002fe400078eb805 */
[----:B--2---:R-:W-:-:S03]  /*02c0*/  @!P1 LOP3.LUT R5, R7, 0xff, R6, 0xb8, !PT ;  /* 0x000000ff07059812 */ /* 0x004fc600078eb806 */
[----:B------:R1:W-:Y:S04]  /*02d0*/  STS [UR32+0x34], R2 ;  /* 0x00003402ff007988 */ /* 0x0003e80008000820 */
[----:B------:R1:W-:Y:S02]  /*02e0*/  @!P1 STS [UR32+0x38], R5 ;  /* 0x00003805ff009988 */ /* 0x0003e40008000820 */
.L_x_3:
[----:B------:R-:W-:Y:S05]  /*02f0*/  BSYNC B0 ;  /* 0x0000000000007941 */ /* 0x000fea0003800000 */
.L_x_2:
[----:B------:R-:W-:Y:S04]  /*0300*/  BSSY B0, `(.L_x_4) ;  /* 0x000000e000007945 */ /* 0x000fe80003800000 */
[----:B------:R-:W-:Y:S05]  /*0310*/  @P1 BRA `(.L_x_5) ;  /* 0x0000000000301947 */ /* 0x000fea0003800000 */
[----:B-1----:R-:W1:Y:S01]  /*0320*/  LDS R5, [UR32+0x34] ;  /* 0x00003420ff057984 */ /* 0x002e620008000800 */
[----:B--2---:R-:W2:Y:S03]  /*0330*/  LDC.64 R6, c[0x0][0x238] ;  /* 0x00008e00ff067b82 */ /* 0x004ea60000000a00 */
[----:B------:R-:W3:Y:S01]  /*0340*/  LDS R2, [UR32+0x1c] ;  /* 0x00001c20ff027984 */ /* 0x000ee20008000800 */
[C---:B--2---:R-:W-:Y:S01]  /*0350*/  SHF.L.U64.HI R7, R6.reuse, 0x1, R7 ;  /* 0x0000000106077819 */ /* 0x044fe20000010207 */
[----:B------:R-:W-:-:S03]  /*0360*/  IMAD.SHL.U32 R6, R6, 0x2, RZ ;  /* 0x0000000206067824 */ /* 0x000fc600078e00ff */
[--C-:B------:R-:W-:Y:S02]  /*0370*/  SHF.R.U32.HI R9, RZ, 0x4, R7.reuse ;  /* 0x00000004ff097819 */ /* 0x100fe40000011607 */
[----:B------:R-:W-:-:S05]  /*0380*/  SHF.R.U64 R6, R6, 0x4, R7 ;  /* 0x0000000406067819 */ /* 0x000fca0000001207 */
[----:B------:R4:W-:Y:S01]  /*0390*/  STS [UR32+0xc], R6 ;  /* 0x00000c06ff007988 */ /* 0x0009e20008000820 */
[----:B-1----:R-:W-:Y:S02]  /*03a0*/  LOP3.LUT R5, R5, 0x7, RZ, 0xb8, !PT ;  /* 0x0000000705057812 */ /* 0x002fe400078eb8ff */
[----:B---3--:R-:W-:-:S03]  /*03b0*/  LOP3.LUT R2, R2, 0xf, R9, 0xb8, !PT ;  /* 0x0000000f02027812 */ /* 0x008fc600078eb809 */
[----:B------:R4:W-:Y:S04]  /*03c0*/  STS [UR32+0x34], R5 ;  /* 0x00003405ff007988 */ /* 0x0009e80008000820 */
[----:B------:R4:W-:Y:S02]  /*03d0*/  STS [UR32+0x1c], R2 ;  /* 0x00001c02ff007988 */ /* 0x0009e40008000820 */
.L_x_5:
[----:B------:R-:W-:Y:S05]  /*03e0*/  BSYNC B0 ;  /* 0x0000000000007941 */ /* 0x000fea0003800000 */
.L_x_4:
[----:B------:R-:W-:Y:S04]  /*03f0*/  BSSY B1, `(.L_x_6) ;  /* 0x000001b000017945 */ /* 0x000fe80003800000 */
[----:B------:R-:W-:Y:S01]  /*0400*/  BSSY B0, `(.L_x_7) ;  /* 0x0000016000007945 */ /* 0x000fe20003800000 */
[----:B------:R-:W-:-:S03]  /*0410*/  IMAD.MOV.U32 R8, RZ, RZ, RZ ;  /* 0x000000ffff087224 */ /* 0x000fc600078e00ff */
[----:B------:R-:W-:Y:S05]  /*0420*/  @P1 BRA `(.L_x_8) ;  /* 0x0000000000201947 */ /* 0x000fea0003800000 */
[----:B-12-4-:R-:W1:Y:S02]  /*0430*/  LDS R2, [UR32+0x34] ;  /* 0x00003420ff027984 */ /* 0x016e640008000800 */
[----:B-1----:R-:W-:-:S05]  /*0440*/  LOP3.LUT R2, R2, 0x38, RZ, 0xb8, !PT ;  /* 0x0000003802027812 */ /* 0x002fca00078eb8ff */
[----:B------:R1:W-:Y:S01]  /*0450*/  STS [UR32+0x34], R2 ;  /* 0x00003402ff007988 */ /* 0x0003e20008000820 */
[----:B------:R-:W-:Y:S05]  /*0460*/  @P1 BRA `(.L_x_9) ;  /* 0x0000000000201947 */ /* 0x000fea0003800000 */
[----:B-1----:R-:W1:Y:S01]  /*0470*/  LDS R2, [UR32+0x8] ;  /* 0x00000820ff027984 */ /* 0x002e620008000800 */
[----:B------:R-:W-:-:S05]  /*0480*/  IMAD.MOV.U32 R5, RZ, RZ, 0x780 ;  /* 0x00000780ff057424 */ /* 0x000fca00078e00ff */
[----:B-1----:R-:W-:-:S05]  /*0490*/  LOP3.LUT R2, R2, 0x300, R5, 0xd8, !PT ;  /* 0x0000030002027812 */ /* 0x002fca00078ed805 */
[----:B------:R3:W-:Y:S02]  /*04a0*/  STS [UR32+0x8], R2 ;  /* 0x00000802ff007988 */ /* 0x0007e40008000820 */
.L_x_8:
[----:B------:R-:W-:Y:S05]  /*04b0*/  @P1 BRA `(.L_x_10) ;  /* 0x0000000000281947 */ /* 0x000fea0003800000 */
[----:B-1234-:R-:W1:Y:S02]  /*04c0*/  LDS R2, [UR32+0x8] ;  /* 0x00000820ff027984 */ /* 0x01ee640008000800 */
[----:B-1----:R-:W-:-:S05]  /*04d0*/  LOP3.LUT R2, R2, 0x1800, RZ, 0xb8, !PT ;  /* 0x0000180002027812 */ /* 0x002fca00078eb8ff */
[----:B------:R2:W-:Y:S02]  /*04e0*/  STS [UR32+0x8], R2 ;  /* 0x00000802ff007988 */ /* 0x0005e40008000820 */
.L_x_9:
[----:B------:R-:W-:Y:S05]  /*04f0*/  @P1 BREAK B0 ;  /* 0x0000000000001942 */ /* 0x000fea0003800000 */
[----:B------:R-:W-:Y:S05]  /*0500*/  @P1 BRA `(.L_x_11) ;  /* 0x0000000000241947 */ /* 0x000fea0003800000 */
[----:B------:R-:W3:Y:S01]  /*0510*/  LDS R5, [UR32+0x8] ;  /* 0x00000820ff057984 */ /* 0x000ee20008000800 */
[----:B-12---:R-:W-:-:S05]  /*0520*/  IMAD.MOV.U32 R2, RZ, RZ, 0x6000 ;  /* 0x00006000ff027424 */ /* 0x006fca00078e00ff */
[----:B---3--:R-:W-:-:S04]  /*0530*/  LOP3.LUT R2, R5, 0x6000, R2, 0xd8, !PT ;  /* 0x0000600005027812 */ /* 0x008fc800078ed802 */
[----:B------:R-:W-:-:S05]  /*0540*/  LOP3.LUT R2, R2, 0x400000, RZ, 0xb8, !PT ;  /* 0x0040000002027812 */ /* 0x000fca00078eb8ff */
[----:B------:R5:W-:Y:S02]  /*0550*/  STS [UR32+0x8], R2 ;  /* 0x00000802ff007988 */ /* 0x000be40008000820 */
.L_x_10:
[----:B------:R-:W-:Y:S05]  /*0560*/  BSYNC B0 ;  /* 0x0000000000007941 */ /* 0x000fea0003800000 */
.L_x_7:
[----:B-12345:R-:W1:Y:S02]  /*0570*/  @!P1 LDS R2, [UR32+0x8] ;  /* 0x00000820ff029984 */ /* 0x03ee640008000800 */
[----:B-1----:R-:W-:-:S05]  /*0580*/  @!P1 LOP3.LUT R2, R2, 0x8000, RZ, 0xb8, !PT ;  /* 0x0000800002029812 */ /* 0x002fca00078eb8ff */
[----:B------:R3:W-:Y:S02]  /*0590*/  @!P1 STS [UR32+0x8], R2 ;  /* 0x00000802ff009988 */ /* 0x0007e40008000820 */
.L_x_11:
[----:B------:R-:W-:Y:S05]  /*05a0*/  BSYNC B1 ;  /* 0x0000000000017941 */ /* 0x000fea0003800000 */
.L_x_6:
[----:B------:R-:W-:Y:S05]  /*05b0*/  WARPSYNC.ALL ;  /* 0x0000000000007948 */ /* 0x000fea0003800000 */
[----:B------:R-:W4:Y:S02]  /*05c0*/  LDC R9, c[0x0][0x22c] ;  /* 0x00008b00ff097b82 */ /* 0x000f240000000800 */
[----:B----4-:R-:W-:Y:S01]  /*05d0*/  VIADD R9, R9, 0xffffffff ;  /* 0xffffffff09097836 */ /* 0x010fe20000000000 */
[----:B------:R-:W-:Y:S06]  /*05e0*/  @P0 BRA `(.L_x_12) ;  /* 0x00000000002c0947 */ /* 0x000fec0003800000 */
[----:B-123--:R-:W1:Y:S01]  /*05f0*/  S2R R2, SR_LANEID ;  /* 0x0000000000027919 */ /* 0x00ee620000000000 */
[----:B------:R-:W-:Y:S05]  /*0600*/  WARPSYNC.ALL ;  /* 0x0000000000007948 */ /* 0x000fea0003800000 */
[----:B-1----:R-:W-:-:S05]  /*0610*/  IMAD.SHL.U32 R2, R2, 0x4, RZ ;  /* 0x0000000402027824 */ /* 0x002fca00078e00ff */
[----:B------:R-:W1:Y:S01]  /*0620*/  LDS R5, [R2+UR32] ;  /* 0x0000002002057984 */ /* 0x000e620008000800 */
[----:B------:R-:W-:Y:S01]  /*0630*/  IADD3 R6, P2, R2, UR60, RZ ;  /* 0x0000003c02067c10 */ /* 0x000fe2000ff5e0ff */
[----:B------:R-:W-:-:S04]  /*0640*/  UMOV UR34, UR60 ;  /* 0x0000003c00227c82 */ /* 0x000fc80008000000 */
[----:B------:R-:W-:-:S05]  /*0650*/  IMAD.X R7, RZ, RZ, UR35, P2 ;  /* 0x00000023ff077e24 */ /* 0x000fca00090e06ff */
[----:B-1----:R4:W5:Y:S01]  /*0660*/  ATOMG.E.EXCH.STRONG.GPU PT, RZ, [R6], R5 ;  /* 0x0000000506ff73a8 */ /* 0x00296200041ee100 */
[----:B------:R-:W-:-:S04]  /*0670*/  DEPBAR {5,4,3,2,1,0} ;  /* 0x0000003f0000791a */ /* 0x000fc80000000000 */
[----:B------:R4:W-:Y:S01]  /*0680*/  UTMACCTL.IV [UR34] ;  /* 0x00000000220079b9 */ /* 0x0009e20008000000 */
[----:B------:R-:W-:Y:S01]  /*0690*/  NOP ;  /* 0x0000000000007918 */ /* 0x000fe20000000000 */
.L_x_12:
[----:B------:R-:W-:Y:S05]  /*06a0*/  @P0 BRA `(.L_x_13) ;  /* 0x00000000000c0947 */ /* 0x000fea0003800000 */
[----:B------:R0:W-:Y:S01]  /*06b0*/  UTMACMDFLUSH ;  /* 0x00000000000079b7 */ /* 0x0001e20000000000 */
[----:B------:R-:W-:Y:S05]  /*06c0*/  @P0 BRA `(.L_x_13) ;  /* 0x0000000000040947 */ /* 0x000fea0003800000 */
[----:B------:R-:W-:-:S04]  /*06d0*/  DEPBAR.LE SB0, 0x0 ;  /* 0x000080000000791a */ /* 0x000fc80000000000 */
.L_x_13:
[----:B------:R-:W-:Y:S05]  /*06e0*/  WARPSYNC.ALL ;  /* 0x0000000000007948 */ /* 0x000fea0003800000 */
[----:B-----5:R-:W-:Y:S06]  /*06f0*/  BAR.SYNC.DEFER_BLOCKING 0x0 ;  /* 0x0000000000007b1d */ /* 0x020fec0000010000 */
[----:B------:R-:W-:Y:S02]  /*0700*/  BSSY B1, `(.L_x_14) ;  /* 0x000000b000017945 */ /* 0x000fe40003800000 */
[----:B------:R-:W-:Y:S06]  /*0710*/  BAR.SYNC.DEFER_BLOCKING 0x0 ;  /* 0x0000000000007b1d */ /* 0x000fec0000010000 */
[----:B------:R5:W-:Y:S01]  /*0720*/  @!P0 STS [R12], RZ ;  /* 0x000000ff0c008388 */ /* 0x000be20000000800 */
[----:B------:R-:W-:Y:S01]  /*0730*/  NOP ;  /* 0x0000000000007918 */ /* 0x000fe20000000000 */
[----:B------:R-:W-:Y:S05]  /*0740*/  @P1 BRA `(.L_x_15) ;  /* 0x0000000000181947 */ /* 0x000fea0003800000 */
[----:B-123--:R-:W1:Y:S01]  /*0750*/  LDS R2, [UR32+0x8] ;  /* 0x00000820ff027984 */ /* 0x00ee620008000800 */
[----:B----4-:R-:W2:Y:S01]  /*0760*/  LDC.64 R6, c[0x0][0x218] ;  /* 0x00008600ff067b82 */ /* 0x010ea20000000a00 */
[----:B------:R-:W-:Y:S02]  /*0770*/  IMAD.MOV.U32 R5, RZ, RZ, 0x70 ;  /* 0x00000070ff057424 */ /* 0x000fe400078e00ff */
[----:B--2---:R2:W-:Y:S03]  /*0780*/  STS.64 [UR32], R6 ;  /* 0x00000006ff007988 */ /* 0x0045e60008000a20 */
[----:B-1----:R-:W-:-:S05]  /*0790*/  LOP3.LUT R2, R2, 0x10, R5, 0xd8, !PT ;  /* 0x0000001002027812 */ /* 0x002fca00078ed805 */
[----:B------:R2:W-:Y:S02]  /*07a0*/  STS [UR32+0x8], R2 ;  /* 0x00000802ff007988 */ /* 0x0005e40008000820 */
.L_x_15:
[----:B----4-:R-:W-:Y:S05]  /*07b0*/  BSYNC B1 ;  /* 0x0000000000017941 */ /* 0x010fea0003800000 */
.L_x_14:
[----:B------:R-:W-:Y:S04]  /*07c0*/  BSSY B1, `(.L_x_16) ;  /* 0x000000a000017945 */ /* 0x000fe80003800000 */
[----:B------:R-:W-:Y:S05]  /*07d0*/  @P1 BRA `(.L_x_17) ;  /* 0x0000000000201947 */ /* 0x000fea0003800000 */
[----:B-123--:R-:W1:Y:S01]  /*07e0*/  LDS R2, [UR32+0x34] ;  /* 0x00003420ff027984 */ /* 0x00ee620008000800 */
[----:B------:R-:W-:Y:S02]  /*07f0*/  IMAD.MOV.U32 R7, RZ, RZ, 0x3f000000 ;  /* 0x3f000000ff077424 */ /* 0x000fe400078e00ff */
[----:B------:R-:W-:Y:S01]  /*0800*/  @!P1 IMAD.MOV.U32 R6, RZ, RZ, 0x7f ;  /* 0x0000007fff069424 */ /* 0x000fe200078e00ff */
[----:B------:R-:W2:Y:S02]  /*0810*/  @!P1 LDS R5, [UR32+0x38] ;  /* 0x00003820ff059984 */ /* 0x000ea40008000800 */
[----:B-1----:R-:W-:Y:S02]  /*0820*/  LOP3.LUT R2, R2, 0xff000000, R7, 0xb8, !PT ;  /* 0xff00000002027812 */ /* 0x002fe400078eb807 */
[----:B--2---:R-:W-:-:S03]  /*0830*/  @!P1 LOP3.LUT R5, R5, 0xff, R6, 0xb8, !PT ;  /* 0x000000ff05059812 */ /* 0x004fc600078eb806 */
[----:B------:R4:W-:Y:S04]  /*0840*/  STS [UR32+0x34], R2 ;  /* 0x00003402ff007988 */ /* 0x0009e80008000820 */
[----:B------:R4:W-:Y:S02]  /*0850*/  @!P1 STS [UR32+0x38], R5 ;  /* 0x00003805ff009988 */ /* 0x0009e40008000820 */
.L_x_17:
[----:B------:R-:W-:Y:S05]  /*0860*/  BSYNC B1 ;  /* 0x0000000000017941 */ /* 0x000fea0003800000 */
.L_x_16:
[----:B------:R-:W-:Y:S04]  /*0870*/  BSSY B1, `(.L_x_18) ;  /* 0x0000004000017945 */ /* 0x000fe80003800000 */
[----:B------:R-:W-:Y:S05]  /*0880*/  @P1 BRA `(.L_x_19) ;  /* 0x0000000000081947 */ /* 0x000fea0003800000 */
[----:B------:R1:W-:Y:S04]  /*0890*/  STS [UR32+0x24], R11 ;  /* 0x0000240bff007988 */ /* 0x0003e80008000820 */
[----:B------:R1:W-:Y:S02]  /*08a0*/  STS [UR32+0x20], R9 ;  /* 0x00002009ff007988 */ /* 0x0003e40008000820 */
.L_x_19:
[----:B------:R-:W-:Y:S05]  /*08b0*/  BSYNC B1 ;  /* 0x0000000000017941 */ /* 0x000fea0003800000 */
.L_x_18:
[----:B------:R-:W-:Y:S04]  /*08c0*/  BSSY B1, `(.L_x_20) ;  /* 0x000000e000017945 */ /* 0x000fe80003800000 */
[----:B------:R-:W-:Y:S05]  /*08d0*/  @P1 BRA `(.L_x_21) ;  /* 0x0000000000301947 */ /* 0x000fea0003800000 */
[----:B----4-:R-:W4:Y:S01]  /*08e0*/  LDS R5, [UR32+0x34] ;  /* 0x00003420ff057984 */ /* 0x010f220008000800 */
[----:B--2---:R-:W2:Y:S03]  /*08f0*/  LDC.64 R6, c[0x0][0x240] ;  /* 0x00009000ff067b82 */ /* 0x004ea60000000a00 */
[----:B-1-3--:R-:W1:Y:S01]  /*0900*/  LDS R2, [UR32+0x1c] ;  /* 0x00001c20ff027984 */ /* 0x00ae620008000800 */
[C---:B--2---:R-:W-:Y:S01]  /*0910*/  SHF.L.U64.HI R7, R6.reuse, 0x1, R7 ;  /* 0x0000000106077819 */ /* 0x044fe20000010207 */
[----:B------:R-:W-:-:S03]  /*0920*/  IMAD.SHL.U32 R6, R6, 0x2, RZ ;  /* 0x0000000206067824 */ /* 0x000fc600078e00ff */
[--C-:B------:R-:W-:Y:S02]  /*0930*/  SHF.R.U32.HI R11, RZ, 0x4, R7.reuse ;  /* 0x00000004ff0b7819 */ /* 0x100fe40000011607 */
[----:B------:R-:W-:-:S05]  /*0940*/  SHF.R.U64 R6, R6, 0x4, R7 ;  /* 0x0000000406067819 */ /* 0x000fca0000001207 */
[----:B------:R2:W-:Y:S01]  /*0950*/  STS [UR32+0xc], R6 ;  /* 0x00000c06ff007988 */ /* 0x0005e20008000820 */
[----:B----4-:R-:W-:Y:S02]  /*0960*/  LOP3.LUT R5, R5, 0x7, RZ, 0xb8, !PT ;  /* 0x0000000705057812 */ /* 0x010fe400078eb8ff */
[----:B-1----:R-:W-:-:S03]  /*0970*/  LOP3.LUT R2, R2, 0xf, R11, 0xb8, !PT ;  /* 0x0000000f02027812 */ /* 0x002fc600078eb80b */
[----:B------:R2:W-:Y:S04]  /*0980*/  STS [UR32+0x34], R5 ;  /* 0x00003405ff007988 */ /* 0x0005e80008000820 */
[----:B------:R2:W-:Y:S02]  /*0990*/  STS [UR32+0x1c], R2 ;  /* 0x00001c02ff007988 */ /* 0x0005e40008000820 */
.L_x_21:
[----:B------:R-:W-:Y:S05]  /*09a0*/  BSYNC B1 ;  /* 0x0000000000017941 */ /* 0x000fea0003800000 */
.L_x_20:
[----:B------:R-:W-:Y:S04]  /*09b0*/  BSSY B2, `(.L_x_22) ;  /* 0x000001a000027945 */ /* 0x000fe80003800000 */
[----:B------:R-:W-:Y:S04]  /*09c0*/  BSSY B1, `(.L_x_23) ;  /* 0x0000015000017945 */ /* 0x000fe80003800000 */
[----:B------:R-:W-:Y:S05]  /*09d0*/  @P1 BRA `(.L_x_24) ;  /* 0x0000000000201947 */ /* 0x000fea0003800000 */
[----:B-1234-:R-:W1:Y:S02]  /*09e0*/  LDS R2, [UR32+0x34] ;  /* 0x00003420ff027984 */ /* 0x01ee640008000800 */
[----:B-1----:R-:W-:-:S05]  /*09f0*/  LOP3.LUT R2, R2, 0x38, RZ, 0xb8, !PT ;  /* 0x0000003802027812 */ /* 0x002fca00078eb8ff */
[----:B------:R1:W-:Y:S01]  /*0a00*/  STS [UR32+0x34], R2 ;  /* 0x00003402ff007988 */ /* 0x0003e20008000820 */
[----:B------:R-:W-:Y:S05]  /*0a10*/  @P1 BRA `(.L_x_25) ;  /* 0x0000000000201947 */ /* 0x000fea0003800000 */
[----:B-1----:R-:W1:Y:S01]  /*0a20*/  LDS R2, [UR32+0x8] ;  /* 0x00000820ff027984 */ /* 0x002e620008000800 */
[----:B------:R-:W-:-:S05]  /*0a30*/  IMAD.MOV.U32 R5, RZ, RZ, 0x780 ;  /* 0x00000780ff057424 */ /* 0x000fca00078e00ff */
[----:B-1----:R-:W-:-:S05]  /*0a40*/  LOP3.LUT R2, R2, 0x300, R5, 0xd8, !PT ;  /* 0x0000030002027812 */ /* 0x002fca00078ed805 */
[----:B------:R1:W-:Y:S02]  /*0a50*/  STS [UR32+0x8], R2 ;  /* 0x00000802ff007988 */ /* 0x0003e40008000820 */
.L_x_24:
[----:B------:R-:W-:Y:S05]  /*0a60*/  @P1 BRA `(.L_x_26) ;  /* 0x0000000000281947 */ /* 0x000fea0003800000 */
[----:B-1234-:R-:W1:Y:S02]  /*0a70*/  LDS R2, [UR32+0x8] ;  /* 0x00000820ff027984 */ /* 0x01ee640008000800 */
[----:B-1----:R-:W-:-:S05]  /*0a80*/  LOP3.LUT R2, R2, 0x1800, RZ, 0xb8, !PT ;  /* 0x0000180002027812 */ /* 0x002fca00078eb8ff */
[----:B------:R2:W-:Y:S02]  /*0a90*/  STS [UR32+0x8], R2 ;  /* 0x00000802ff007988 */ /* 0x0005e40008000820 */
.L_x_25:
[----:B------:R-:W-:Y:S05]  /*0aa0*/  @P1 BREAK B1 ;  /* 0x0000000000011942 */ /* 0x000fea0003800000 */
[----:B------:R-:W-:Y:S05]  /*0ab0*/  @P1 BRA `(.L_x_27) ;  /* 0x0000000000241947 */ /* 0x000fea0003800000 */
[----:B-12---:R-:W1:Y:S01]  /*0ac0*/  LDS R2, [UR32+0x8] ;  /* 0x00000820ff027984 */ /* 0x006e620008000800 */
[----:B------:R-:W-:-:S05]  /*0ad0*/  IMAD.MOV.U32 R5, RZ, RZ, 0x6000 ;  /* 0x00006000ff057424 */ /* 0x000fca00078e00ff */
[----:B-1----:R-:W-:-:S04]  /*0ae0*/  LOP3.LUT R2, R2, 0x6000, R5, 0xd8, !PT ;  /* 0x0000600002027812 */ /* 0x002fc800078ed805 */
[----:B------:R-:W-:-:S05]  /*0af0*/  LOP3.LUT R2, R2, 0x400000, RZ, 0xb8, !PT ;  /* 0x0040000002027812 */ /* 0x000fca00078eb8ff */
[----:B------:R1:W-:Y:S02]  /*0b00*/  STS [UR32+0x8], R2 ;  /* 0x00000802ff007988 */ /* 0x0003e40008000820 */
.L_x_26:
[----:B------:R-:W-:Y:S05]  /*0b10*/  BSYNC B1 ;  /* 0x0000000000017941 */ /* 0x000fea0003800000 */
.L_x_23:
[----:B-1234-:R-:W1:Y:S02]  /*0b20*/  @!P1 LDS R2, [UR32+0x8] ;  /* 0x00000820ff029984 */ /* 0x01ee640008000800 */
[----:B-1----:R-:W-:-:S05]  /*0b30*/  @!P1 LOP3.LUT R2, R2, 0x8000, RZ, 0xb8, !PT ;  /* 0x0000800002029812 */ /* 0x002fca00078eb8ff */
[----:B------:R3:W-:Y:S02]  /*0b40*/  @!P1 STS [UR32+0x8], R2 ;  /* 0x00000802ff009988 */ /* 0x0007e40008000820 */
.L_x_27:
[----:B------:R-:W-:Y:S05]  /*0b50*/  BSYNC B2 ;  /* 0x0000000000027941 */ /* 0x000fea0003800000 */
.L_x_22:
[----:B------:R-:W-:Y:S05]  /*0b60*/  WARPSYNC.ALL ;  /* 0x0000000000007948 */ /* 0x000fea0003800000 */
[----:B------:R-:W-:-:S04]  /*0b70*/  UIADD3 UR61, UR6, 0x80, URZ ;  /* 0x00000080063d7890 */ /* 0x000fc8000fffe03f */
[----:B------:R-:W-:-:S04]  /*0b80*/  UIADD3 UR4, UP0, UR61, UR8, URZ ;  /* 0x000000083d047290 */ /* 0x000fc8000ff1e03f */
[----:B------:R-:W-:Y:S02]  /*0b90*/  ULEA.HI.X.SX32 UR61, UR61, UR9, 0x1, UP0 ;  /* 0x000000093d3d7291 */ /* 0x000fe400080f0e3f */
[----:B-123--:R-:W-:Y:S01]  /*0ba0*/  IMAD.U32 R2, RZ, RZ, UR4 ;  /* 0x00000004ff027e24 */ /* 0x00efe2000f8e00ff */
[----:B------:R-:W-:Y:S09]  /*0bb0*/  @P0 BRA `(.L_x_28) ;  /* 0x0000000000340947 */ /* 0x000ff20003800000 */
[----:B------:R-:W1:Y:S01]  /*0bc0*/  S2R R5, SR_LANEID ;  /* 0x0000000000057919 */ /* 0x000e620000000000 */
[----:B------:R-:W-:Y:S01]  /*0bd0*/  R2UR UR4, R2 ;  /* 0x00000000020472ca */ /* 0x000fe200000e0000 */
[----:B-1----:R-:W-:-:S05]  /*0be0*/  IMAD.SHL.U32 R11, R5, 0x4, RZ ;  /* 0x00000004050b7824 */ /* 0x002fca00078e00ff */
[----:B------:R-:W1:Y:S07]  /*0bf0*/  LDS R5, [R11+UR32] ;  /* 0x000000200b057984 */ /* 0x000e6e0008000800 */
[----:B------:R-:W-:Y:S01]  /*0c00*/  IADD3 R6, P2, R11, UR4, RZ ;  /* 0x000000040b067c10 */ /* 0x000fe2000ff5e0ff */
[----:B------:R-:W-:Y:S05]  /*0c10*/  WARPSYNC.ALL ;  /* 0x0000000000007948 */ /* 0x000fea0003800000 */
[----:B------:R-:W-:Y:S01]  /*0c20*/  R2UR UR4, R2 ;  /* 0x00000000020472ca */ /* 0x000fe200000e0000 */
[----:B------:R-:W-:Y:S01]  /*0c30*/  IMAD.X R7, RZ, RZ, UR61, P2 ;  /* 0x0000003dff077e24 */ /* 0x000fe200090e06ff */
[----:B------:R-:W-:-:S04]  /*0c40*/  UMOV UR5, UR61 ;  /* 0x0000003d00057c82 */ /* 0x000fc80008000000 */
[----:B-1----:R1:W2:Y:S01]  /*0c50*/  ATOMG.E.EXCH.STRONG.GPU PT, RZ, [R6], R5 ;  /* 0x0000000506ff73a8 */ /* 0x0022a200041ee100 */
[----:B------:R-:W-:-:S06]  /*0c60*/  DEPBAR {5,4,3,2,1,0} ;  /* 0x0000003f0000791a */ /* 0x000fcc0000000000 */
[----:B------:R1:W-:Y:S01]  /*0c70*/  UTMACCTL.IV [UR4] ;  /* 0x00000000040079b9 */ /* 0x0003e20008000000 */
[----:B------:R-:W-:Y:S01]  /*0c80*/  NOP ;  /* 0x0000000000007918 */ /* 0x000fe20000000000 */
.L_x_28:
[----:B------:R-:W-:Y:S05]  /*0c90*/  @P0 BRA `(.L_x_29) ;  /* 0x00000000000c0947 */ /* 0x000fea0003800000 */
[----:B------:R0:W-:Y:S01]  /*0ca0*/  UTMACMDFLUSH ;  /* 0x00000000000079b7 */ /* 0x0001e20000000000 */
[----:B------:R-:W-:Y:S05]  /*0cb0*/  @P0 BRA `(.L_x_29) ;  /* 0x0000000000040947 */ /* 0x000fea0003800000 */
[----:B------:R-:W-:-:S04]  /*0cc0*/  DEPBAR.LE SB0, 0x0 ;  /* 0x000080000000791a */ /* 0x000fc80000000000 */
.L_x_29:
[----:B------:R-:W-:Y:S05]  /*0cd0*/  WARPSYNC.ALL ;  /* 0x0000000000007948 */ /* 0x000fea0003800000 */
[----:B--2---:R-:W-:Y:S06]  /*0ce0*/  BAR.SYNC.DEFER_BLOCKING 0x0 ;  /* 0x0000000000007b1d */ /* 0x004fec0000010000 */
[----:B------:R-:W-:Y:S02]  /*0cf0*/  BSSY B2, `(.L_x_30) ;  /* 0x000000b000027945 */ /* 0x000fe40003800000 */
[----:B------:R-:W-:Y:S06]  /*0d00*/  BAR.SYNC.DEFER_BLOCKING 0x0 ;  /* 0x0000000000007b1d */ /* 0x000fec0000010000 */
[----:B------:R2:W-:Y:S01]  /*0d10*/  @!P0 STS [R12], RZ ;  /* 0x000000ff0c008388 */ /* 0x0005e20000000800 */
[----:B------:R-:W-:Y:S01]  /*0d20*/  NOP ;  /* 0x0000000000007918 */ /* 0x000fe20000000000 */
[----:B------:R-:W-:Y:S05]  /*0d30*/  @P1 BRA `(.L_x_31) ;  /* 0x0000000000181947 */ /* 0x000fea0003800000 */
[----:B-1----:R-:W1:Y:S01]  /*0d40*/  LDS R5, [UR32+0x8] ;  /* 0x00000820ff057984 */ /* 0x002e620008000800 */
[----:B--2--5:R-:W2:Y:S01]  /*0d50*/  LDC.64 R12, c[0x0][0x220] ;  /* 0x00008800ff0c7b82 */ /* 0x024ea20000000a00 */
[----:B------:R-:W-:Y:S02]  /*0d60*/  IMAD.MOV.U32 R6, RZ, RZ, 0x70 ;  /* 0x00000070ff067424 */ /* 0x000fe400078e00ff */
[----:B--2---:R3:W-:Y:S03]  /*0d70*/  STS.64 [UR32], R12 ;  /* 0x0000000cff007988 */ /* 0x0047e60008000a20 */
[----:B-1----:R-:W-:-:S05]  /*0d80*/  LOP3.LUT R5, R5, 0x10, R6, 0xd8, !PT ;  /* 0x0000001005057812 */ /* 0x002fca00078ed806 */
[----:B------:R3:W-:Y:S02]  /*0d90*/  STS [UR32+0x8], R5 ;  /* 0x00000805ff007988 */ /* 0x0007e40008000820 */
.L_x_31:
[----:B-1----:R-:W-:Y:S05]  /*0da0*/  BSYNC B2 ;  /* 0x0000000000027941 */ /* 0x002fea0003800000 */
.L_x_30:
[----:B------:R-:W-:Y:S04]  /*0db0*/  BSSY B3, `(.L_x_32) ;  /* 0x0000011000037945 */ /* 0x000fe80003800000 */
[----:B------:R-:W-:Y:S04]  /*0dc0*/  BSSY B2, `(.L_x_33) ;  /* 0x000000e000027945 */ /* 0x000fe80003800000 */
[----:B------:R-:W-:Y:S05]  /*0dd0*/  @P1 BRA `(.L_x_34) ;  /* 0x0000000000241947 */ /* 0x000fea0003800000 */
[----:B---3--:R-:W1:Y:S01]  /*0de0*/  LDS R5, [UR32+0x34] ;  /* 0x00003420ff057984 */ /* 0x008e620008000800 */
[----:B------:R-:W-:-:S05]  /*0df0*/  IMAD.MOV.U32 R6, RZ, RZ, 0x3f000000 ;  /* 0x3f000000ff067424 */ /* 0x000fca00078e00ff */
[----:B-1----:R-:W-:-:S05]  /*0e00*/  LOP3.LUT R5, R5, 0xff000000, R6, 0xb8, !PT ;  /* 0xff00000005057812 */ /* 0x002fca00078eb806 */
[----:B------:R1:W-:Y:S01]  /*0e10*/  STS [UR32+0x34], R5 ;  /* 0x00003405ff007988 */ /* 0x0003e20008000820 */
[----:B------:R-:W-:Y:S05]  /*0e20*/  @P1 BRA `(.L_x_35) ;  /* 0x00000000001c1947 */ /* 0x000fea0003800000 */
[----:B-1----:R-:W1:Y:S01]  /*0e30*/  LDS R5, [UR32+0x38] ;  /* 0x00003820ff057984 */ /* 0x002e620008000800 */
[----:B------:R-:W-:-:S05]  /*0e40*/  IMAD.MOV.U32 R6, RZ, RZ, 0x7f ;  /* 0x0000007fff067424 */ /* 0x000fca00078e00ff */
[----:B-1----:R-:W-:-:S05]  /*0e50*/  LOP3.LUT R5, R5, 0xff, R6, 0xb8, !PT ;  /* 0x000000ff05057812 */ /* 0x002fca00078eb806 */
[----:B------:R1:W-:Y:S02]  /*0e60*/  STS [UR32+0x38], R5 ;  /* 0x00003805ff007988 */ /* 0x0003e40008000820 */
.L_x_34:
[----:B------:R-:W-:Y:S05]  /*0e70*/  @P1 BREAK B2 ;  /* 0x0000000000021942 */ /* 0x000fea0003800000 */
[----:B------:R-:W-:Y:S05]  /*0e80*/  @P1 BRA `(.L_x_36) ;  /* 0x00000000000c1947 */ /* 0x000fea0003800000 */
[----:B------:R4:W-:Y:S02]  /*0e90*/  STS [UR32+0x20], R9 ;  /* 0x00002009ff007988 */ /* 0x0009e40008000820 */
.L_x_35:
[----:B------:R-:W-:Y:S05]  /*0ea0*/  BSYNC B2 ;  /* 0x0000000000027941 */ /* 0x000fea0003800000 */
.L_x_33:
[----:B------:R1:W-:Y:S02]  /*0eb0*/  @!P1 STS [UR32+0x24], R0 ;  /* 0x00002400ff009988 */ /* 0x0003e40008000820 */
.L_x_36:
[----:B------:R-:W-:Y:S05]  /*0ec0*/  BSYNC B3 ;  /* 0x0000000000037941 */ /* 0x000fea0003800000 */
.L_x_32:
[----:B------:R-:W-:Y:S05]  /*0ed0*/  WARPSYNC.ALL ;  /* 0x0000000000007948 */ /* 0x000fea0003800000 */
[----:B------:R-:W-:Y:S04]  /*0ee0*/  BSSY B3, `(.L_x_37) ;  /* 0x000000e000037945 */ /* 0x000fe80003800000 */
[----:B------:R-:W-:Y:S05]  /*0ef0*/  @P1 BRA `(.L_x_38) ;  /* 0x0000000000301947 */ /* 0x000fea0003800000 */
[----:B-1-3--:R-:W1:Y:S01]  /*0f00*/  LDS R5, [UR32+0x34] ;  /* 0x00003420ff057984 */ /* 0x00ae620008000800 */
[----:B------:R-:W3:Y:S03]  /*0f10*/  LDC.64 R6, c[0x0][0x248] ;  /* 0x00009200ff067b82 */ /* 0x000ee60000000a00 */
[----:B------:R-:W5:Y:S01]  /*0f20*/  LDS R0, [UR32+0x1c] ;  /* 0x00001c20ff007984 */ /* 0x000f620008000800 */
[C---:B---3--:R-:W-:Y:S01]  /*0f30*/  SHF.L.U64.HI R7, R6.reuse, 0x1, R7 ;  /* 0x0000000106077819 */ /* 0x048fe20000010207 */
[----:B------:R-:W-:-:S03]  /*0f40*/  IMAD.SHL.U32 R6, R6, 0x2, RZ ;  /* 0x0000000206067824 */ /* 0x000fc600078e00ff */
[--C-:B----4-:R-:W-:Y:S02]  /*0f50*/  SHF.R.U32.HI R9, RZ, 0x4, R7.reuse ;  /* 0x00000004ff097819 */ /* 0x110fe40000011607 */
[----:B------:R-:W-:-:S05]  /*0f60*/  SHF.R.U64 R6, R6, 0x4, R7 ;  /* 0x0000000406067819 */ /* 0x000fca0000001207 */
[----:B------:R3:W-:Y:S01]  /*0f70*/  STS [UR32+0xc], R6 ;  /* 0x00000c06ff007988 */ /* 0x0007e20008000820 */
[----:B-1----:R-:W-:Y:S02]  /*0f80*/  LOP3.LUT R5, R5, 0x7, RZ, 0xb8, !PT ;  /* 0x0000000705057812 */ /* 0x002fe400078eb8ff */
[----:B-----5:R-:W-:-:S03]  /*0f90*/  LOP3.LUT R0, R0, 0xf, R9, 0xb8, !PT ;  /* 0x0000000f00007812 */ /* 0x020fc600078eb809 */
[----:B------:R3:W-:Y:S04]  /*0fa0*/  STS [UR32+0x34], R5 ;  /* 0x00003405ff007988 */ /* 0x0007e80008000820 */
[----:B------:R3:W-:Y:S02]  /*0fb0*/  STS [UR32+0x1c], R0 ;  /* 0x00001c00ff007988 */ /* 0x0007e40008000820 */
.L_x_38:
[----:B------:R-:W-:Y:S05]  /*0fc0*/  BSYNC B3 ;  /* 0x0000000000037941 */ /* 0x000fea0003800000 */
.L_x_37:
[----:B------:R-:W-:Y:S04]  /*0fd0*/  BSSY B3, `(.L_x_39) ;  /* 0x000001a000037945 */ /* 0x000fe80003800000 */
[----:B------:R-:W-:Y:S04]  /*0fe0*/  BSSY B4, `(.L_x_40) ;  /* 0x0000015000047945 */ /* 0x000fe80003800000 */
[----:B------:R-:W-:Y:S05]  /*0ff0*/  @P1 BRA `(.L_x_41) ;  /* 0x0000000000201947 */ /* 0x000fea0003800000 */
[----:B-1-3--:R-:W1:Y:S02]  /*1000*/  LDS R0, [UR32+0x34] ;  /* 0x00003420ff007984 */ /* 0x00ae640008000800 */
[----:B-1----:R-:W-:-:S05]  /*1010*/  LOP3.LUT R0, R0, 0x38, RZ, 0xb8, !PT ;  /* 0x0000003800007812 */ /* 0x002fca00078eb8ff */
[----:B------:R1:W-:Y:S01]  /*1020*/  STS [UR32+0x34], R0 ;  /* 0x00003400ff007988 */ /* 0x0003e20008000820 */
[----:B------:R-:W-:Y:S05]  /*1030*/  @P1 BRA `(.L_x_42) ;  /* 0x0000000000201947 */ /* 0x000fea0003800000 */
[----:B-1----:R-:W1:Y:S01]  /*1040*/  LDS R0, [UR32+0x8] ;  /* 0x00000820ff007984 */ /* 0x002e620008000800 */
[----:B------:R-:W-:-:S05]  /*1050*/  IMAD.MOV.U32 R5, RZ, RZ, 0x780 ;  /* 0x00000780ff057424 */ /* 0x000fca00078e00ff */
[----:B-1----:R-:W-:-:S05]  /*1060*/  LOP3.LUT R0, R0, 0x300, R5, 0xd8, !PT ;  /* 0x0000030000007812 */ /* 0x002fca00078ed805 */
[----:B------:R1:W-:Y:S02]  /*1070*/  STS [UR32+0x8], R0 ;  /* 0x00000800ff007988 */ /* 0x0003e40008000820 */
.L_x_41:
[----:B------:R-:W-:Y:S05]  /*1080*/  @P1 BRA `(.L_x_43) ;  /* 0x0000000000281947 */ /* 0x000fea0003800000 */
[----:B-1-3--:R-:W1:Y:S02]  /*1090*/  LDS R0, [UR32+0x8] ;  /* 0x00000820ff007984 */ /* 0x00ae640008000800 */
[----:B-1----:R-:W-:-:S05]  /*10a0*/  LOP3.LUT R0, R0, 0x1800, RZ, 0xb8, !PT ;  /* 0x0000180000007812 */ /* 0x002fca00078eb8ff */
[----:B------:R3:W-:Y:S02]  /*10b0*/  STS [UR32+0x8], R0 ;  /* 0x00000800ff007988 */ /* 0x0007e40008000820 */
.L_x_42:
[----:B------:R-:W-:Y:S05]  /*10c0*/  @P1 BREAK B4 ;  /* 0x0000000000041942 */ /* 0x000fea0003800000 */
[----:B------:R-:W-:Y:S05]  /*10d0*/  @P1 BRA `(.L_x_44) ;  /* 0x0000000000241947 */ /* 0x000fea0003800000 */
[----:B-1-3--:R-:W1:Y:S01]  /*10e0*/  LDS R0, [UR32+0x8] ;  /* 0x00000820ff007984 */ /* 0x00ae620008000800 */
[----:B------:R-:W-:-:S05]  /*10f0*/  IMAD.MOV.U32 R5, RZ, RZ, 0x6000 ;  /* 0x00006000ff057424 */ /* 0x000fca00078e00ff */
[----:B-1----:R-:W-:-:S04]  /*1100*/  LOP3.LUT R0, R0, 0x6000, R5, 0xd8, !PT ;  /* 0x0000600000007812 */ /* 0x002fc800078ed805 */
[----:B------:R-:W-:-:S05]  /*1110*/  LOP3.LUT R0, R0, 0x400000, RZ, 0xb8, !PT ;  /* 0x0040000000007812 */ /* 0x000fca00078eb8ff */
[----:B------:R1:W-:Y:S02]  /*1120*/  STS [UR32+0x8], R0 ;  /* 0x00000800ff007988 */ /* 0x0003e40008000820 */
.L_x_43:
[----:B------:R-:W-:Y:S05]  /*1130*/  BSYNC B4 ;  /* 0x0000000000047941 */ /* 0x000fea0003800000 */
.L_x_40:
[----:B-1-3--:R-:W1:Y:S02]  /*1140*/  @!P1 LDS R0, [UR32+0x8] ;  /* 0x00000820ff009984 */ /* 0x00ae640008000800 */
[----:B-1----:R-:W-:-:S05]  /*1150*/  @!P1 LOP3.LUT R0, R0, 0x8000, RZ, 0xb8, !PT ;  /* 0x0000800000009812 */ /* 0x002fca00078eb8ff */
[----:B------:R1:W-:Y:S02]  /*1160*/  @!P1 STS [UR32+0x8], R0 ;  /* 0x00000800ff009988 */ /* 0x0003e40008000820 */
.L_x_44:
[----:B------:R-:W-:Y:S05]  /*1170*/  BSYNC B3 ;  /* 0x0000000000037941 */ /* 0x000fea0003800000 */
.L_x_39:
[----:B------:R-:W-:Y:S05]  /*1180*/  WARPSYNC.ALL ;  /* 0x0000000000007948 */ /* 0x000fea0003800000 */
[----:B------:R-:W-:Y:S01]  /*1190*/  UIADD3 UR6, UR6, 0x100, URZ ;  /* 0x0000010006067890 */ /* 0x000fe2000fffe03f */
[----:B------:R-:W-:Y:S02]  /*11a0*/  ISETP.GE.AND P2, PT, R10, 0x1, PT ;  /* 0x000000010a00780c */ /* 0x000fe40003f46270 */
[----:B------:R-:W-:Y:S02]  /*11b0*/  CS2R R56, SRZ ;  /* 0x0000000000387805 */ /* 0x000fe4000001ff00 */
[----:B------:R-:W-:Y:S01]  /*11c0*/  CS2R R58, SRZ ;  /* 0x00000000003a7805 */ /* 0x000fe2000001ff00 */
[----:B------:R-:W-:Y:S01]  /*11d0*/  UIADD3 UR4, UP0, UR6, UR8, URZ ;  /* 0x0000000806047290 */ /* 0x000fe2000ff1e03f */
[----:B------:R-:W-:-:S02]  /*11e0*/  CS2R R60, SRZ ;  /* 0x00000000003c7805 */ /* 0x000fc4000001ff00 */
[----:B------:R-:W-:Y:S02]  /*11f0*/  CS2R R62, SRZ ;  /* 0x00000000003e7805 */ /* 0x000fe4000001ff00 */
[----:B------:R-:W-:Y:S02]  /*1200*/  CS2R R64, SRZ ;  /* 0x0000000000407805 */ /* 0x000fe4000001ff00 */
[----:B------:R-:W-:Y:S02]  /*1210*/  CS2R R66, SRZ ;  /* 0x0000000000427805 */ /* 0x000fe4000001ff00 */
[----:B------:R-:W-:Y:S01]  /*1220*/  CS2R R68, SRZ ;  /* 0x0000000000447805 */ /* 0x000fe2000001ff00 */
[----:B------:R-:W-:Y:S01]  /*1230*/  IMAD.U32 R5, RZ, RZ, UR4 ;  /* 0x00000004ff057e24 */ /* 0x000fe2000f8e00ff */
[----:B------:R-:W-:Y:S01]  /*1240*/  ULEA.HI.X.SX32 UR4, UR6, UR9, 0x1, UP0 ;  /* 0x0000000906047291 */ /* 0x000fe200080f0e3f */
[----:B------:R-:W-:Y:S02]  /*1250*/  CS2R R70, SRZ ;  /* 0x0000000000467805 */ /* 0x000fe4000001ff00 */
[----:B------:R-:W-:-:S02]  /*1260*/  CS2R R72, SRZ ;  /* 0x0000000000487805 */ /* 0x000fc4000001ff00 */
[----:B------:R-:W-:Y:S02]  /*1270*/  CS2R R74, SRZ ;  /* 0x00000000004a7805 */ /* 0x000fe4000001ff00 */
[----:B------:R-:W-:Y:S02]  /*1280*/  CS2R R76, SRZ ;  /* 0x00000000004c7805 */ /* 0x000fe4000001ff00 */
[----:B------:R-:W-:Y:S01]  /*1290*/  CS2R R78, SRZ ;  /* 0x00000000004e7805 */ /* 0x000fe2000001ff00 */
[----:B-1-3--:R-:W-:Y:S01]  /*12a0*/  IMAD.U32 R0, RZ, RZ, UR4 ;  /* 0x00000004ff007e24 */ /* 0x00afe2000f8e00ff */
[----:B------:R-:W-:Y:S02]  /*12b0*/  CS2R R80, SRZ ;  /* 0x0000000000507805 */ /* 0x000fe4000001ff00 */
[----:B------:R-:W-:Y:S02]  /*12c0*/  CS2R R82, SRZ ;  /* 0x0000000000527805 */ /* 0x000fe4000001ff00 */
[----:B------:R-:W-:-:S02]  /*12d0*/  CS2R R84, SRZ ;  /* 0x0000000000547805 */ /* 0x000fc4000001ff00 */
[----:B------:R-:W-:Y:S02]  /*12e0*/  CS2R R86, SRZ ;  /* 0x0000000000567805 */ /* 0x000fe4000001ff00 */
[----:B------:R-:W-:Y:S02]  /*12f0*/  CS2R R24, SRZ ;  /* 0x0000000000187805 */ /* 0x000fe4000001ff00 */
[----:B------:R-:W-:Y:S01]  /*1300*/  CS2R R26, SRZ ;  /* 0x00000000001a7805 */ /* 0x000fe2000001ff00 */
[----:B------:R-:W-:Y:S01]  /*1310*/  IMAD.MOV.U32 R28, RZ, RZ, RZ ;  /* 0x000000ffff1c7224 */ /* 0x000fe200078e00ff */
[----:B------:R-:W-:Y:S06]  /*1320*/  @P0 BRA `(.L_x_45) ;  /* 0x0000000000380947 */ /* 0x000fec0003800000 */
[----:B------:R-:W1:Y:S01]  /*1330*/  S2R R6, SR_LANEID ;  /* 0x0000000000067919 */ /* 0x000e620000000000 */
[----:B------:R-:W-:Y:S02]  /*1340*/  R2UR UR5, R5 ;  /* 0x00000000050572ca */ /* 0x000fe400000e0000 */
[----:B------:R-:W-:Y:S01]  /*1350*/  R2UR UR4, R0 ;  /* 0x00000000000472ca */ /* 0x000fe200000e0000 */
[----:B-1----:R-:W-:-:S05]  /*1360*/  IMAD.SHL.U32 R10, R6, 0x4, RZ ;  /* 0x00000004060a7824 */ /* 0x002fca00078e00ff */
[----:B----4-:R-:W1:Y:S05]  /*1370*/  LDS R9, [R10+UR32] ;  /* 0x000000200a097984 */ /* 0x010e6a0008000800 */
[----:B------:R-:W-:-:S05]  /*1380*/  IADD3 R6, P3, R10, UR5, RZ ;  /* 0x000000050a067c10 */ /* 0x000fca000ff7e0ff */
[----:B------:R-:W-:Y:S01]  /*1390*/  IMAD.X R7, RZ, RZ, UR4, P3 ;  /* 0x00000004ff077e24 */ /* 0x000fe200098e06ff */
[----:B------:R-:W-:Y:S05]  /*13a0*/  WARPSYNC.ALL ;  /* 0x0000000000007948 */ /* 0x000fea0003800000 */
[----:B------:R-:W-:Y:S02]  /*13b0*/  R2UR UR5, R0 ;  /* 0x00000000000572ca */ /* 0x000fe400000e0000 */
[----:B------:R-:W-:Y:S01]  /*13c0*/  R2UR UR4, R5 ;  /* 0x00000000050472ca */ /* 0x000fe200000e0000 */
[----:B-1----:R1:W3:Y:S01]  /*13d0*/  ATOMG.E.EXCH.STRONG.GPU PT, RZ, [R6], R9 ;  /* 0x0000000906ff73a8 */ /* 0x0022e200041ee100 */
[----:B------:R-:W-:-:S11]  /*13e0*/  DEPBAR {5,4,3,2,1,0} ;  /* 0x0000003f0000791a */ /* 0x000fd60000000000 */
[----:B------:R1:W-:Y:S01]  /*13f0*/  UTMACCTL.IV [UR4] ;  /* 0x00000000040079b9 */ /* 0x0003e20008000000 */
[----:B------:R-:W-:Y:S01]  /*1400*/  NOP ;  /* 0x0000000000007918 */ /* 0x000fe20000000000 */
.L_x_45:
[----:B------:R-:W-:Y:S05]  /*1410*/  @P0 BRA `(.L_x_46) ;  /* 0x00000000000c0947 */ /* 0x000fea0003800000 */
[----:B------:R0:W-:Y:S01]  /*1420*/  UTMACMDFLUSH ;  /* 0x00000000000079b7 */ /* 0x0001e20000000000 */
[----:B------:R-:W-:Y:S05]  /*1430*/  @P0 BRA `(.L_x_46) ;  /* 0x0000000000040947 */ /* 0x000fea0003800000 */
[----:B------:R-:W-:-:S04]  /*1440*/  DEPBAR.LE SB0, 0x0 ;  /* 0x000080000000791a */ /* 0x000fc80000000000 */
.L_x_46:
[----:B------:R-:W-:Y:S05]  /*1450*/  WARPSYNC.ALL ;  /* 0x0000000000007948 */ /* 0x000fea0003800000 */
[----:B---3--:R-:W-:Y:S01]  /*1460*/  BAR.SYNC.DEFER_BLOCKING 0x0 ;  /* 0x0000000000007b1d */ /* 0x008fe20000010000 */
[----:B------:R-:W-:Y:S01]  /*1470*/  IMAD.MOV.U32 R29, RZ, RZ, RZ ;  /* 0x000000ffff1d7224 */ /* 0x000fe200078e00ff */
[----:B------:R-:W-:Y:S02]  /*1480*/  CS2R R30, SRZ ;  /* 0x00000000001e7805 */ /* 0x000fe4000001ff00 */
[----:B------:R-:W-:Y:S02]  /*1490*/  CS2R R32, SRZ ;  /* 0x0000000000207805 */ /* 0x000fe4000001ff00 */
[----:B------:R-:W-:-:S02]  /*14a0*/  CS2R R34, SRZ ;  /* 0x0000000000227805 */ /* 0x000fc4000001ff00 */
[----:B------:R-:W-:Y:S01]  /*14b0*/  CS2R R36, SRZ ;  /* 0x0000000000247805 */ /* 0x000fe2000001ff00 */
[----:B------:R-:W3:Y:S01]  /*14c0*/  S2UR UR7, SR_CTAID.X ;  /* 0x00000000000779c3 */ /* 0x000ee20000002500 */
[----:B------:R-:W-:Y:S01]  /*14d0*/  VOTEU.ALL UP0, P1 ;  /* 0x00000000003f7886 */ /* 0x000fe20000800000 */
[----:B-1----:R-:W-:Y:S01]  /*14e0*/  UMOV UR4, 0x1 ;  /* 0x0000000100047882 */ /* 0x002fe20000000000 */
[----:B------:R-:W-:Y:S02]  /*14f0*/  CS2R R38, SRZ ;  /* 0x0000000000267805 */ /* 0x000fe4000001ff00 */
[----:B------:R-:W-:Y:S02]  /*1500*/  CS2R R40, SRZ ;  /* 0x0000000000287805 */ /* 0x000fe4000001ff00 */
[----:B------:R-:W-:Y:S01]  /*1510*/  CS2R R42, SRZ ;  /* 0x00000000002a7805 */ /* 0x000fe2000001ff00 */
[----:B------:R-:W-:-:S04]  /*1520*/  @!UP0 UIADD3 UR4, -UR4, 0x100000, URZ ;  /* 0x0010000004048890 */ /* 0x000fc8000fffe13f */
[----:B------:R-:W-:Y:S02]  /*1530*/  @!UP0 USHF.L.U32 UR5, UR4, 0xb, URZ ;  /* 0x0000000b04058899 */ /* 0x000fe4000800063f */
[----:B------:R-:W-:Y:S01]  /*1540*/  @!UP0 USHF.L.U32 UR4, UR4, 0x1, URZ ;  /* 0x0000000104048899 */ /* 0x000fe2000800063f */
[----:B------:R-:W-:Y:S01]  /*1550*/  CS2R R44, SRZ ;  /* 0x00000000002c7805 */ /* 0x000fe2000001ff00 */
[----:B------:R-:W1:Y:S01]  /*1560*/  S2UR UR6, SR_CTAID.Y ;  /* 0x00000000000679c3 */ /* 0x000e620000002600 */
[----:B------:R-:W-:Y:S01]  /*1570*/  VOTEU.ALL UP0, P1 ;  /* 0x00000000003f7886 */ /* 0x000fe20000800000 */
[----:B------:R-:W-:Y:S02]  /*1580*/  CS2R R46, SRZ ;  /* 0x00000000002e7805 */ /* 0x000fe4000001ff00 */
[----:B------:R-:W-:Y:S02]  /*1590*/  CS2R R48, SRZ ;  /* 0x0000000000307805 */ /* 0x000fe4000001ff00 */
[----:B------:R-:W-:-:S02]  /*15a0*/  CS2R R50, SRZ ;  /* 0x0000000000327805 */ /* 0x000fc4000001ff00 */
[----:B------:R-:W-:Y:S02]  /*15b0*/  CS2R R52, SRZ ;  /* 0x0000000000347805 */ /* 0x000fe4000001ff00 */
[----:B------:R-:W-:Y:S01]  /*15c0*/  CS2R R54, SRZ ;  /* 0x0000000000367805 */ /* 0x000fe2000001ff00 */
[----:B------:R-:W4:Y:S02]  /*15d0*/  FENCE.VIEW.ASYNC.S ;  /* 0x00000000000073c6 */ /* 0x000f240000000000 */
[----:B----4-:R4:W2:Y:S01]  /*15e0*/  @!UP0 SYNCS.EXCH.64 URZ, [UR32+0xc000], UR4 ;  /* 0x00c00004203f85b2 */ /* 0x0108a20008000100 */
[----:B---3--:R-:W-:Y:S02]  /*15f0*/  USHF.L.U32 UR51, UR7, 0x7, URZ ;  /* 0x0000000707337899 */ /* 0x008fe4000800063f */
[----:B-1----:R-:W-:Y:S01]  /*1600*/  USHF.L.U32 UR54, UR6, 0x6, URZ ;  /* 0x0000000606367899 */ /* 0x002fe2000800063f */
[----:B------:R-:W-:Y:S11]  /*1610*/  @!P2 BRA `(.L_x_47) ;  /* 0x0000000800a0a947 */ /* 0x000ff60003800000 */
[----:B------:R-:W-:Y:S01]  /*1620*/  IMAD.U32 R6, RZ, RZ, UR32 ;  /* 0x00000020ff067e24 */ /* 0x000fe2000f8e00ff */
[----:B----4-:R-:W-:Y:S01]  /*1630*/  UIADD3 UR5, UR32, 0x8000, URZ ;  /* 0x0000800020057890 */ /* 0x010fe2000fffe03f */
[----:B------:R-:W-:Y:S01]  /*1640*/  IMAD.MOV.U32 R7, RZ, RZ, RZ ;  /* 0x000000ffff077224 */ /* 0x000fe200078e00ff */
[----:B------:R-:W-:Y:S01]  /*1650*/  UMOV UR4, URZ ;  /* 0x0000003f00047c82 */ /* 0x000fe20008000000 */
[----:B------:R-:W-:Y:S02]  /*1660*/  CS2R R56, SRZ ;  /* 0x0000000000387805 */ /* 0x000fe4000001ff00 */
[----:B------:R-:W-:Y:S01]  /*1670*/  SHF.R.U32.HI R6, RZ, 0x4, R6 ;  /* 0x00000004ff067819 */ /* 0x000fe20000011606 */
[----:B------:R-:W-:Y:S01]  /*1680*/  USHF.R.U32.HI UR5, URZ, 0x4, UR5 ;  /* 0x000000043f057899 */ /* 0x000fe20008011605 */
[----:B------:R-:W-:Y:S02]  /*1690*/  CS2R R58, SRZ ;  /* 0x00000000003a7805 */ /* 0x000fe4000001ff00 */
[----:B------:R-:W-:-:S02]  /*16a0*/  CS2R R60, SRZ ;  /* 0x00000000003c7805 */ /* 0x000fc4000001ff00 */
[----:B------:R-:W-:Y:S01]  /*16b0*/  SGXT.U32 R6, R6, 0xe ;  /* 0x0000000e0606781a */ /* 0x000fe20000000000 */
[----:B------:R-:W-:Y:S01]  /*16c0*/  USGXT.U32 UR58, UR5, 0xe ;  /* 0x0000000e053a789a */ /* 0x000fe20008000000 */
[----:B------:R-:W-:Y:S02]  /*16d0*/  CS2R R62, SRZ ;  /* 0x00000000003e7805 */ /* 0x000fe4000001ff00 */
[----:B------:R-:W-:Y:S02]  /*16e0*/  CS2R R64, SRZ ;  /* 0x0000000000407805 */ /* 0x000fe4000001ff00 */
[----:B------:R-:W-:Y:S01]  /*16f0*/  IADD3 R9, P0, R6, 0x2, RZ ;  /* 0x0000000206097810 */ /* 0x000fe20007f1e0ff */
[----:B------:R-:W-:Y:S01]  /*1700*/  UIADD3 UR30, UP0, UR58, 0x80, URZ ;  /* 0x000000803a1e7890 */ /* 0x000fe2000ff1e03f */
[----:B------:R-:W-:Y:S02]  /*1710*/  CS2R R66, SRZ ;  /* 0x0000000000427805 */ /* 0x000fe4000001ff00 */
[----:B------:R-:W-:-:S02]  /*1720*/  CS2R R68, SRZ ;  /* 0x0000000000447805 */ /* 0x000fc4000001ff00 */
[----:B------:R-:W-:Y:S01]  /*1730*/  IADD3.X R7, R7, 0x40000040, RZ, P0, !PT ;  /* 0x4000004007077810 */ /* 0x000fe200007fe4ff */
[----:B------:R-:W-:Y:S01]  /*1740*/  UIADD3.X UR31, UR4, 0x40000040, URZ, UP0, !UPT ;  /* 0x40000040041f7890 */ /* 0x000fe200087fe43f */
[----:B------:R-:W-:Y:S02]  /*1750*/  R2UR UR28, R9 ;  /* 0x00000000091c72ca */ /* 0x000fe400000e0000 */
[----:B------:R-:W-:Y:S02]  /*1760*/  CS2R R70, SRZ ;  /* 0x0000000000467805 */ /* 0x000fe4000001ff00 */
[----:B------:R-:W-:Y:S02]  /*1770*/  R2UR UR29, R7 ;  /* 0x00000000071d72ca */ /* 0x000fe400000e0000 */
[----:B------:R-:W-:Y:S02]  /*1780*/  CS2R R72, SRZ ;  /* 0x0000000000487805 */ /* 0x000fe4000001ff00 */
[----:B------:R-:W-:-:S02]  /*1790*/  SHF.R.U32.HI R7, RZ, 0x5, R4 ;  /* 0x00000005ff077819 */ /* 0x000fc40000011604 */
[----:B------:R-:W-:Y:S02]  /*17a0*/  CS2R R74, SRZ ;  /* 0x00000000004a7805 */ /* 0x000fe4000001ff00 */
[----:B------:R-:W-:Y:S02]  /*17b0*/  CS2R R76, SRZ ;  /* 0x00000000004c7805 */ /* 0x000fe4000001ff00 */
[----:B------:R-:W-:Y:S02]  /*17c0*/  CS2R R78, SRZ ;  /* 0x00000000004e7805 */ /* 0x000fe4000001ff00 */
[----:B------:R-:W-:Y:S02]  /*17d0*/  CS2R R80, SRZ ;  /* 0x0000000000507805 */ /* 0x000fe4000001ff00 */
[----:B------:R-:W-:Y:S02]  /*17e0*/  CS2R R82, SRZ ;  /* 0x0000000000527805 */ /* 0x000fe4000001ff00 */
[----:B------:R-:W-:-:S02]  /*17f0*/  CS2R R84, SRZ ;  /* 0x0000000000547805 */ /* 0x000fc4000001ff00 */
[----:B------:R-:W-:Y:S02]  /*1800*/  CS2R R86, SRZ ;  /* 0x0000000000567805 */ /* 0x000fe4000001ff00 */
[----:B------:R-:W-:Y:S02]  /*1810*/  CS2R R24, SRZ ;  /* 0x0000000000187805 */ /* 0x000fe4000001ff00 */
[----:B------:R-:W-:Y:S02]  /*1820*/  CS2R R26, SRZ ;  /* 0x00000000001a7805 */ /* 0x000fe4000001ff00 */
[----:B------:R-:W-:Y:S01]  /*1830*/  CS2R R28, SRZ ;  /* 0x00000000001c7805 */ /* 0x000fe2000001ff00 */
[----:B------:R-:W-:Y:S01]  /*1840*/  UIADD3.64 UR38, UR28, 0x1fe, URZ ;  /* 0x000001fe1c267897 */ /* 0x000fe2000fffe03f */
[----:B------:R-:W-:Y:S01]  /*1850*/  CS2R R30, SRZ ;  /* 0x00000000001e7805 */ /* 0x000fe2000001ff00 */
[----:B------:R-:W-:Y:S01]  /*1860*/  UIADD3.64 UR36, UR28, 0x200, URZ ;  /* 0x000002001c247897 */ /* 0x000fe2000fffe03f */
[----:B------:R-:W-:-:S02]  /*1870*/  CS2R R32, SRZ ;  /* 0x0000000000207805 */ /* 0x000fc4000001ff00 */
[----:B------:R-:W-:Y:S02]  /*1880*/  CS2R R34, SRZ ;  /* 0x0000000000227805 */ /* 0x000fe4000001ff00 */
[----:B------:R-:W-:Y:S01]  /*1890*/  CS2R R36, SRZ ;  /* 0x0000000000247805 */ /* 0x000fe2000001ff00 */
[----:B------:R-:W-:Y:S01]  /*18a0*/  IMAD.U32 R10, RZ, RZ, UR38 ;  /* 0x00000026ff0a7e24 */ /* 0x000fe2000f8e00ff */
[----:B------:R-:W-:Y:S01]  /*18b0*/  CS2R R38, SRZ ;  /* 0x0000000000267805 */ /* 0x000fe2000001ff00 */
[----:B------:R-:W-:Y:S01]  /*18c0*/  IMAD.U32 R11, RZ, RZ, UR39 ;  /* 0x00000027ff0b7e24 */ /* 0x000fe2000f8e00ff */
[----:B------:R-:W-:Y:S01]  /*18d0*/  UIADD3.64 UR38, UR28, 0x202, URZ ;  /* 0x000002021c267897 */ /* 0x000fe2000fffe03f */
[----:B------:R-:W-:Y:S01]  /*18e0*/  IMAD.U32 R10, RZ, RZ, UR36 ;  /* 0x00000024ff0a7e24 */ /* 0x000fe2000f8e00ff */
[----:B------:R-:W-:Y:S01]  /*18f0*/  CS2R R40, SRZ ;  /* 0x0000000000287805 */ /* 0x000fe2000001ff00 */
[----:B------:R-:W-:Y:S01]  /*1900*/  IMAD.U32 R11, RZ, RZ, UR37 ;  /* 0x00000025ff0b7e24 */ /* 0x000fe2000f8e00ff */
[----:B------:R-:W-:Y:S01]  /*1910*/  UIADD3.64 UR36, UR28, 0x204, URZ ;  /* 0x000002041c247897 */ /* 0x000fe2000fffe03f */
        /* <DEDUP_REMOVED lines=8> */
[----:B------:R-:W-:-:S02]  /*19a0*/  CS2R R48, SRZ ;  /* 0x0000000000307805 */ /* 0x000fc4000001ff00 */
[----:B------:R-:W-:Y:S01]  /*19b0*/  CS2R R50, SRZ ;  /* 0x0000000000327805 */ /* 0x000fe2000001ff00 */
[----:B------:R-:W-:Y:S01]  /*19c0*/  IMAD.U32 R10, RZ, RZ, UR38 ;  /* 0x00000026ff0a7e24 */ /* 0x000fe2000f8e00ff */
[----:B------:R-:W-:Y:S01]  /*19d0*/  CS2R R52, SRZ ;  /* 0x0000000000347805 */ /* 0x000fe2000001ff00 */
[----:B------:R-:W-:Y:S01]  /*19e0*/  IMAD.U32 R11, RZ, RZ, UR39 ;  /* 0x00000027ff0b7e24 */ /* 0x000fe2000f8e00ff */
[----:B------:R-:W-:Y:S01]  /*19f0*/  CS2R R54, SRZ ;  /* 0x0000000000367805 */ /* 0x000fe2000001ff00 */
[----:B------:R-:W-:Y:S02]  /*1a00*/  UIADD3.64 UR26, UR30, 0x80, URZ ;  /* 0x000000801e1a7897 */ /* 0x000fe4000fffe03f */
[----:B------:R-:W-:Y:S02]  /*1a10*/  UIADD3.64 UR22, UR30, 0x100, URZ ;  /* 0x000001001e167897 */ /* 0x000fe4000fffe03f */
[----:B------:R-:W-:Y:S02]  /*1a20*/  UIADD3.64 UR18, UR30, 0x180, URZ ;  /* 0x000001801e127897 */ /* 0x000fe4000fffe03f */
[----:B------:R-:W-:-:S02]  /*1a30*/  UIADD3.64 UR14, UR30, 0x200, URZ ;  /* 0x000002001e0e7897 */ /* 0x000fc4000fffe03f */
[----:B------:R-:W-:Y:S02]  /*1a40*/  UIADD3.64 UR10, UR30, 0x280, URZ ;  /* 0x000002801e0a7897 */ /* 0x000fe4000fffe03f */
[----:B------:R-:W-:Y:S02]  /*1a50*/  UIADD3.64 UR6, UR30, 0x300, URZ ;  /* 0x000003001e067897 */ /* 0x000fe4000fffe03f */
        /* <DEDUP_REMOVED lines=8> */
[----:B------:R-:W-:Y:S01]  /*1ae0*/  UIADD3.64 UR44, UR28, 0x604, URZ ;  /* 0x000006041c2c7897 */ /* 0x000fe2000fffe03f */
[----:B------:R-:W-:Y:S01]  /*1af0*/  UMOV UR55, URZ ;  /* 0x0000003f00377c82 */ /* 0x000fe20008000000 */
[----:B------:R-:W-:-:S10]  /*1b00*/  UMOV UR59, 0x40000040 ;  /* 0x40000040003b7882 */ /* 0x000fd40000000000 */
.L_x_49:
[----:B--2---:R-:W-:Y:S01]  /*1b10*/  BAR.SYNC.DEFER_BLOCKING 0x0 ;  /* 0x0000000000007b1d */ /* 0x004fe20000010000 */
[----:B------:R-:W-:Y:S01]  /*1b20*/  @!P1 IMAD.MOV.U32 R9, RZ, RZ, 0xc000 ;  /* 0x0000c000ff099424 */ /* 0x000fe200078e00ff */
[----:B------:R-:W-:Y:S02]  /*1b30*/  ELECT P0, URZ, PT ;  /* 0x00000000003f782f */ /* 0x000fe40003800000 */
[----:B------:R-:W-:Y:S02]  /*1b40*/  R2UR UR33, R2 ;  /* 0x00000000022172ca */ /* 0x000fe400000e0000 */
[----:B------:R-:W-:-:S13]  /*1b50*/  ISETP.LT.U32.AND P0, PT, R3, 0x40, P0 ;  /* 0x000000400300780c */ /* 0x000fda0000701070 */
[----:B------:R-:W-:Y:S01]  /*1b60*/  VOTEU.ANY UP0, P0 ;  /* 0x00000000003f7886 */ /* 0x000fe20000000100 */
[----:B------:R-:W-:Y:S01]  /*1b70*/  VOTEU.ANY UP1, P0 ;  /* 0x00000000003f7886 */ /* 0x000fe20000020100 */
[----:B------:R-:W-:Y:S01]  /*1b80*/  ELECT P0, URZ, PT ;  /* 0x00000000003f782f */ /* 0x000fe20003800000 */
[----:B------:R1:W-:Y:S01]  /*1b90*/  @!P1 SYNCS.ARRIVE.TRANS64 RZ, [UR32+0xc000], R9 ;  /* 0x00c00009ffff99a7 */ /* 0x0003e20008000020 */
[----:B------:R2:W-:Y:S06]  /*1ba0*/  MEMBAR.ALL.CTA ;  /* 0x0000000000007992 */ /* 0x0005ec0000008000 */
[----:B--2---:R-:W2:Y:S01]  /*1bb0*/  FENCE.VIEW.ASYNC.S ;  /* 0x00000000000073c6 */ /* 0x004ea20000000000 */
[----:B------:R-:W-:Y:S01]  /*1bc0*/  @UP0 UIADD3 UR49, UR32, 0xc000, URZ ;  /* 0x0000c00020310890 */ /* 0x000fe2000fffe03f */
[----:B--2---:R-:W-:Y:S01]  /*1bd0*/  BAR.SYNC.DEFER_BLOCKING 0x0 ;  /* 0x0000000000007b1d */ /* 0x004fe20000010000 */
[----:B-1----:R-:W-:-:S02]  /*1be0*/  LOP3.LUT R9, R7, 0x1, RZ, 0xc0, !PT ;  /* 0x0000000107097812 */ /* 0x002fc400078ec0ff */
[----:B------:R-:W-:Y:S02]  /*1bf0*/  ISETP.LT.U32.AND P0, PT, R3, 0x20, P0 ;  /* 0x000000200300780c */ /* 0x000fe40000701070 */
[----:B------:R-:W-:Y:S01]  /*1c00*/  R2UR UR50, R9 ;  /* 0x00000000093272ca */ /* 0x000fe200000e0000 */
[----:B------:R-:W-:Y:S01]  /*1c10*/  @UP0 UMOV UR38, UR60 ;  /* 0x0000003c00260c82 */ /* 0x000fe20008000000 */
[----:B------:R-:W-:Y:S01]  /*1c20*/  @UP0 UMOV UR39, UR35 ;  /* 0x0000002300270c82 */ /* 0x000fe20008000000 */
[----:B------:R-:W-:-:S08]  /*1c30*/  SHF.L.U32 R9, R8, 0x1f, RZ ;  /* 0x0000001f08097819 */ /* 0x000fd000000006ff */
[----:B------:R-:W-:Y:S02]  /*1c40*/  VOTEU.ANY UP0, P0 ;  /* 0x00000000003f7886 */ /* 0x000fe40000000100 */
[----:B------:R-:W-:Y:S02]  /*1c50*/  ULEA UR48, UR50, UR32, 0xe ;  /* 0x0000002032307291 */ /* 0x000fe4000f8e703f */
[----:B------:R-:W-:Y:S02]  /*1c60*/  ULEA UR50, UR50, UR55, 0x6 ;  /* 0x0000003732327291 */ /* 0x000fe4000f8e303f */
[----:B------:R-:W-:Y:S02]  /*1c70*/  @UP0 UIADD3 UR52, UR32, 0x8000, URZ ;  /* 0x0000800020340890 */ /* 0x000fe4000fffe03f */
[----:B------:R-:W-:-:S05]  /*1c80*/  @UP0 UIADD3 UR53, UR32, 0xc000, URZ ;  /* 0x0000c00020350890 */ /* 0x000fca000fffe03f */
[----:B------:R1:W-:Y:S01]  /*1c90*/  @UP1 UTMALDG.2D [UR48], [UR38] ;  /* 0x00000030260015b4 */ /* 0x0003e20008008000 */
[----:B------:R-:W-:Y:S01]  /*1ca0*/  VOTEU.ANY UP1, P0 ;  /* 0x00000000003f7886 */ /* 0x000fe20000020100 */
[----:B------:R-:W-:Y:S06]  /*1cb0*/  BAR.SYNC.DEFER_BLOCKING 0x0 ;  /* 0x0000000000007b1d */ /* 0x000fec0000010000 */
[----:B-1----:R-:W-:Y:S01]  /*1cc0*/  @UP0 UMOV UR38, UR33 ;  /* 0x0000002100260c82 */ /* 0x002fe20008000000 */
[----:B------:R-:W-:Y:S02]  /*1cd0*/  @UP0 UMOV UR39, UR61 ;  /* 0x0000003d00270c82 */ /* 0x000fe40008000000 */
[----:B------:R1:W-:Y:S01]  /*1ce0*/  @UP1 UTMALDG.2D [UR52], [UR38] ;  /* 0x00000034260015b4 */ /* 0x0003e20008008000 */
[----:B------:R-:W-:Y:S06]  /*1cf0*/  BAR.SYNC.DEFER_BLOCKING 0x0 ;  /* 0x0000000000007b1d */ /* 0x000fec0000010000 */
[----:B------:R-:W2:Y:S02]  /*1d00*/  SYNCS.PHASECHK.TRANS64.TRYWAIT P0, [UR32+0xc000], R9 ;  /* 0x00c00009ff0075a7 */ /* 0x000ea40008000160 */
[----:B-12---:R-:W-:Y:S05]  /*1d10*/  @!P0 BRA `(.L_x_48) ;  /* 0x0000000800048947 */ /* 0x006fea0003800000 */
.L_x_50:
[----:B------:R-:W-:Y:S01]  /*1d20*/  R2UR UR56, R6 ;  /* 0x00000000063872ca */ /* 0x000fe200000e0000 */
[----:B------:R-:W-:Y:S02]  /*1d30*/  WARPGROUP.DEPBAR.LE gsb0, 0x0 ;  /* 0x00008000000079c5 */ /* 0x000fe40000010000 */
[----:B------:R-:W-:Y:S01]  /*1d40*/  WARPGROUP.ARRIVE ;  /* 0x00000000000079c5 */ /* 0x000fe20000000000 */
[----:B------:R-:W-:Y:S01]  /*1d50*/  UMOV UR57, 0x40000040 ;  /* 0x4000004000397882 */ /* 0x000fe20000000000 */
[----:B------:R-:W-:Y:S01]  /*1d60*/  UIADD3.64 UR52, UR28, 0x1fe, URZ ;  /* 0x000001fe1c347897 */ /* 0x000fe2000fffe03f */
[----:B------:R-:W-:Y:S01]  /*1d70*/  MOV R9, UR55 ;  /* 0x0000003700097c02 */ /* 0x000fe20008000f00 */
[----:B------:R-:W-:Y:S01]  /*1d80*/  UMOV UR55, UR59 ;  /* 0x0000003b00377c82 */ /* 0x000fe20008000000 */
[----:B------:R-:W-:Y:S01]  /*1d90*/  MOV R10, UR54 ;  /* 0x00000036000a7c02 */ /* 0x000fe20008000f00 */
[----:B------:R-:W-:Y:S01]  /*1da0*/  UMOV UR54, UR58 ;  /* 0x0000003a00367c82 */ /* 0x000fe20008000000 */
[----:B------:R-:W-:Y:S01]  /*1db0*/  UIADD3.64 UR48, UR28, 0x200, URZ ;  /* 0x000002001c307897 */ /* 0x000fe2000fffe03f */
[----:B------:R-:W-:Y:S01]  /*1dc0*/  MOV R11, UR51 ;  /* 0x00000033000b7c02 */ /* 0x000fe20008000f00 */
[----:B------:R-:W-:Y:S01]  /*1dd0*/  UMOV UR50, UR30 ;  /* 0x0000001e00327c82 */ /* 0x000fe20008000000 */
[----:B------:R-:W-:Y:S01]  /*1de0*/  HGMMA.64x64x16.F32 R56, gdesc[UR56].tnspB, R56 ;  /* 0x40e00000383879f0 */ /* 0x000fe20008700838 */
[----:B------:R-:W-:Y:S01]  /*1df0*/  UMOV UR51, UR31 ;  /* 0x0000001f00337c82 */ /* 0x000fe20008000000 */
[----:B------:R-:W-:Y:S01]  /*1e00*/  MOV R13, UR32 ;  /* 0x00000020000d7c02 */ /* 0x000fe20008000f00 */
[----:B------:R-:W-:Y:S01]  /*1e10*/  UIADD3.64 UR32, UR28, 0x5fe, URZ ;  /* 0x000005fe1c207897 */ /* 0x000fe2000fffe03f */
[----:B-----5:R-:W-:Y:S01]  /*1e20*/  MOV R12, UR35 ;  /* 0x00000023000c7c02 */ /* 0x020fe20008000f00 */
[----:B------:R-:W-:Y:S01]  /*1e30*/  UMOV UR34, UR18 ;  /* 0x0000001200227c82 */ /* 0x000fe20008000000 */
[----:B------:R-:W-:Y:S01]  /*1e40*/  UMOV UR35, UR19 ;  /* 0x0000001300237c82 */ /* 0x000fe20008000000 */
[----:B------:R-:W-:Y:S01]  /*1e50*/  UMOV UR38, UR14 ;  /* 0x0000000e00267c82 */ /* 0x000fe20008000000 */
[----:B------:R-:W-:Y:S01]  /*1e60*/  UMOV UR39, UR15 ;  /* 0x0000000f00277c82 */ /* 0x000fe20008000000 */
[----:B------:R-:W-:Y:S01]  /*1e70*/  UMOV UR42, UR10 ;  /* 0x0000000a002a7c82 */ /* 0x000fe20008000000 */
[----:B------:R-:W-:Y:S01]  /*1e80*/  UMOV UR43, UR11 ;  /* 0x0000000b002b7c82 */ /* 0x000fe20008000000 */
[----:B------:R-:W-:Y:S01]  /*1e90*/  UMOV UR46, UR6 ;  /* 0x00000006002e7c82 */ /* 0x000fe20008000000 */
[----:B------:R-:W-:Y:S01]  /*1ea0*/  UMOV UR47, UR7 ;  /* 0x00000007002f7c82 */ /* 0x000fe20008000000 */
[----:B------:R-:W-:Y:S01]  /*1eb0*/  LOP3.LUT R8, R8, 0x1, RZ, 0x3c, !PT ;  /* 0x0000000108087812 */ /* 0x000fe200078e3cff */
[----:B------:R-:W-:Y:S04]  /*1ec0*/  HGMMA.64x64x16.F32 R56, gdesc[UR28].tnspB, R56 ;  /* 0x40e000001c3879f0 */ /* 0x000fe80008700838 */
[----:B------:R-:W-:Y:S04]  /*1ed0*/  HGMMA.64x64x16.F32 R56, gdesc[UR24].tnspB, R56 ;  /* 0x40e00000183879f0 */ /* 0x000fe80008700838 */
[----:B------:R-:W-:Y:S04]  /*1ee0*/  HGMMA.64x64x16.F32 R56, gdesc[UR20].tnspB, R56 ;  /* 0x40e00000143879f0 */ /* 0x000fe80008700838 */
[----:B------:R-:W-:Y:S04]  /*1ef0*/  HGMMA.64x64x16.F32 R56, gdesc[UR16].tnspB, R56 ;  /* 0x40e00000103879f0 */ /* 0x000fe80008700838 */
[----:B------:R-:W-:Y:S04]  /*1f00*/  HGMMA.64x64x16.F32 R56, gdesc[UR12].tnspB, R56 ;  /* 0x40e000000c3879f0 */ /* 0x000fe80008700838 */
[----:B------:R-:W-:Y:S04]  /*1f10*/  HGMMA.64x64x16.F32 R56, gdesc[UR8].tnspB, R56 ;  /* 0x40e00000083879f0 */ /* 0x000fe80008700838 */
[----:B------:R-:W-:Y:S04]  /*1f20*/  HGMMA.64x64x16.F32 R56, gdesc[UR4].tnspB, R56 ;  /* 0x40e00000043879f0 */ /* 0x000fe80008700838 */
[----:B------:R-:W-:Y:S01]  /*1f30*/  HGMMA.64x64x16.F32 R24, gdesc[UR52].tnspB, R24 ;  /* 0x40e00000341879f0 */ /* 0x000fe20008700818 */
[----:B------:R-:W-:Y:S01]  /*1f40*/  UIADD3.64 UR52, UR28, 0x202, URZ ;  /* 0x000002021c347897 */ /* 0x000fe2000fffe03f */
[----:B------:R-:W-:Y:S01]  /*1f50*/  UMOV UR54, UR26 ;  /* 0x0000001a00367c82 */ /* 0x000fe20008000000 */
[----:B------:R-:W-:Y:S01]  /*1f60*/  UMOV UR55, UR27 ;  /* 0x0000001b00377c82 */ /* 0x000fe20008000000 */
[----:B------:R-:W-:Y:S01]  /*1f70*/  HGMMA.64x64x16.F32 R24, gdesc[UR48].tnspB, R24 ;  /* 0x40e00000301879f0 */ /* 0x000fe20008700818 */
[----:B------:R-:W-:Y:S01]  /*1f80*/  UIADD3.64 UR48, UR28, 0x204, URZ ;  /* 0x000002041c307897 */ /* 0x000fe2000fffe03f */
[----:B------:R-:W-:Y:S01]  /*1f90*/  UMOV UR50, UR22 ;  /* 0x0000001600327c82 */ /* 0x000fe20008000000 */
[----:B------:R-:W-:-:S03]  /*1fa0*/  UMOV UR51, UR23 ;  /* 0x0000001700337c82 */ /* 0x000fc60008000000 */
[----:B------:R-:W-:Y:S01]  /*1fb0*/  HGMMA.64x64x16.F32 R24, gdesc[UR52].tnspB, R24 ;  /* 0x40e00000341879f0 */ /* 0x000fe20008700818 */
[----:B------:R-:W-:Y:S02]  /*1fc0*/  R2UR UR55, R9 ;  /* 0x00000000093772ca */ /* 0x000fe400000e0000 */
[----:B------:R-:W1:Y:S01]  /*1fd0*/  LDC R9, c[0x0][0x230] ;  /* 0x00008c00ff097b82 */ /* 0x000e620000000800 */
[----:B------:R-:W-:-:S10]  /*1fe0*/  R2UR UR54, R10 ;  /* 0x000000000a3672ca */ /* 0x000fd400000e0000 */
[----:B------:R-:W-:-:S06]  /*1ff0*/  UIADD3 UR55, UR55, 0x80, URZ ;  /* 0x0000008037377890 */ /* 0x000fcc000fffe03f */
[----:B-1----:R-:W-:Y:S01]  /*2000*/  ISETP.LE.AND P0, PT, R9, UR55, PT ;  /* 0x0000003709007c0c */ /* 0x002fe2000bf03270 */
[----:B------:R-:W-:Y:S01]  /*2010*/  HGMMA.64x64x16.F32 R24, gdesc[UR48].tnspB, R24 ;  /* 0x40e00000301879f0 */ /* 0x000fe20008700818 */
[----:B------:R-:W-:-:S03]  /*2020*/  R2UR UR51, R11 ;  /* 0x000000000b3372ca */ /* 0x000fc600000e0000 */
[----:B------:R-:W-:Y:S01]  /*2030*/  HGMMA.64x64x16.F32 R24, gdesc[UR32].tnspB, R24 ;  /* 0x40e00000201879f0 */ /* 0x000fe20008700818 */
[----:B------:R-:W-:Y:S02]  /*2040*/  R2UR UR35, R12 ;  /* 0x000000000c2372ca */ /* 0x000fe400000e0000 */
[----:B------:R-:W-:Y:S01]  /*2050*/  R2UR UR32, R13 ;  /* 0x000000000d2072ca */ /* 0x000fe200000e0000 */
[----:B------:R-:W-:Y:S04]  /*2060*/  HGMMA.64x64x16.F32 R24, gdesc[UR36].tnspB, R24 ;  /* 0x40e00000241879f0 */ /* 0x000fe80008700818 */
[----:B------:R-:W-:Y:S04]  /*2070*/  HGMMA.64x64x16.F32 R24, gdesc[UR40].tnspB, R24 ;  /* 0x40e00000281879f0 */ /* 0x000fe80008700818 */
[----:B------:R-:W-:Y:S01]  /*2080*/  HGMMA.64x64x16.F32 R24, gdesc[UR44].tnspB, R24, gsb0 ;  /* 0x40e000002c1879f0 */ /* 0x000fe20008000818 */
[----:B------:R-:W-:Y:S05]  /*2090*/  @!P0 BRA `(.L_x_49) ;  /* 0xfffffff8009c8947 */ /* 0x000fea000383ffff */
.L_x_47:
[C---:B------:R-:W-:Y:S01]  /*20a0*/  IMAD.SHL.U32 R6, R4.reuse, 0x80, RZ ;  /* 0x0000008004067824 */ /* 0x040fe200078e00ff */
[----:B------:R-:W-:Y:S02]  /*20b0*/  WARPGROUP.DEPBAR.LE gsb0, 0x0 ;  /* 0x00008000000079c5 */ /* 0x000fe40000010000 */
[----:B------:R-:W-:Y:S01]  /*20c0*/  IMAD.SHL.U32 R7, R4, 0x10, RZ ;  /* 0x0000001004077824 */ /* 0x000fe200078e00ff */
[----:B--2---:R-:W-:Y:S01]  /*20d0*/  BAR.SYNC.DEFER_BLOCKING 0x0 ;  /* 0x0000000000007b1d */ /* 0x004fe20000010000 */
[----:B------:R-:W-:Y:S02]  /*20e0*/  LOP3.LUT R6, R6, 0x780, RZ, 0xc0, !PT ;  /* 0x0000078006067812 */ /* 0x000fe400078ec0ff */
[----:B------:R-:W-:Y:S02]  /*20f0*/  ELECT P0, URZ, PT ;  /* 0x00000000003f782f */ /* 0x000fe40003800000 */
[----:B------:R-:W-:Y:S02]  /*2100*/  F2FP.F16.F32.PACK_AB R56, R57, R56 ;  /* 0x000000383938723e */ /* 0x000fe400000000ff */
[----:B------:R-:W-:Y:S01]  /*2110*/  LOP3.LUT R7, R6, 0x70, R7, 0xf8, !PT ;  /* 0x0000007006077812 */ /* 0x000fe200078ef807 */
[----:B------:R-:W-:Y:S01]  /*2120*/  UMOV UR33, UR54 ;  /* 0x0000003600217c82 */ /* 0x000fe20008000000 */
[----:B------:R-:W-:Y:S01]  /*2130*/  F2FP.F16.F32.PACK_AB R57, R59, R58 ;  /* 0x0000003a3b39723e */ /* 0x000fe200000000ff */
[----:B------:R-:W-:Y:S01]  /*2140*/  UMOV UR34, UR51 ;  /* 0x0000003300227c82 */ /* 0x000fe20008000000 */
[----:B------:R-:W-:Y:S01]  /*2150*/  LOP3.LUT R7, R7, 0x10, R4, 0x78, !PT ;  /* 0x0000001007077812 */ /* 0x000fe200078e7804 */
[----:B------:R-:W-:Y:S01]  /*2160*/  IMAD.SHL.U32 R4, R4, 0x40, RZ ;  /* 0x0000004004047824 */ /* 0x000fe200078e00ff */
[----:B------:R-:W-:-:S02]  /*2170*/  F2FP.F16.F32.PACK_AB R24, R25, R24 ;  /* 0x000000181918723e */ /* 0x000fc400000000ff */
[----:B------:R-:W-:Y:S02]  /*2180*/  ISETP.LT.U32.AND P0, PT, R3, 0x20, P0 ;  /* 0x000000200300780c */ /* 0x000fe40000701070 */
[----:B------:R-:W-:Y:S02]  /*2190*/  LOP3.LUT R4, R7, 0x1800, R4, 0xf8, !PT ;  /* 0x0000180007047812 */ /* 0x000fe400078ef804 */
[----:B------:R-:W-:Y:S02]  /*21a0*/  F2FP.F16.F32.PACK_AB R58, R61, R60 ;  /* 0x0000003c3d3a723e */ /* 0x000fe400000000ff */
[C---:B------:R-:W-:Y:S01]  /*21b0*/  LOP3.LUT R6, R4.reuse, 0x20, RZ, 0x3c, !PT ;  /* 0x0000002004067812 */ /* 0x040fe200078e3cff */
[C---:B------:R-:W-:Y:S01]  /*21c0*/  VIADD R3, R4.reuse, UR32 ;  /* 0x0000002004037c36 */ /* 0x040fe20008000000 */
[----:B------:R-:W-:Y:S02]  /*21d0*/  LOP3.LUT R7, R4, 0x40, RZ, 0x3c, !PT ;  /* 0x0000004004077812 */ /* 0x000fe400078e3cff */
[----:B------:R-:W-:Y:S01]  /*21e0*/  F2FP.F16.F32.PACK_AB R59, R63, R62 ;  /* 0x0000003e3f3b723e */ /* 0x000fe200000000ff */
[----:B------:R-:W-:Y:S01]  /*21f0*/  VIADD R6, R6, UR32 ;  /* 0x0000002006067c36 */ /* 0x000fe20008000000 */
[----:B------:R-:W-:Y:S01]  /*2200*/  F2FP.F16.F32.PACK_AB R64, R65, R64 ;  /* 0x000000404140723e */ /* 0x000fe200000000ff */
[----:B------:R-:W1:Y:S01]  /*2210*/  @!P1 SYNCS.CCTL.IV [UR32+0xc000] ;  /* 0x00c00000ff0099b1 */ /* 0x000e620008000020 */
[----:B------:R-:W-:Y:S01]  /*2220*/  F2FP.F16.F32.PACK_AB R25, R27, R26 ;  /* 0x0000001a1b19723e */ /* 0x000fe200000000ff */
[----:B------:R-:W-:Y:S01]  /*2230*/  VIADD R7, R7, UR32 ;  /* 0x0000002007077c36 */ /* 0x000fe20008000000 */
[----:B------:R-:W-:Y:S01]  /*2240*/  F2FP.F16.F32.PACK_AB R65, R67, R66 ;  /* 0x000000424341723e */ /* 0x000fe200000000ff */
[----:B-1----:R-:W-:Y:S01]  /*2250*/  STSM.16.M88.4 [R3], R56 ;  /* 0x0000003803007844 */ /* 0x002fe20000000200 */
[----:B------:R-:W-:Y:S01]  /*2260*/  F2FP.F16.F32.PACK_AB R26, R29, R28 ;  /* 0x0000001c1d1a723e */ /* 0x000fe200000000ff */
[----:B------:R-:W-:Y:S01]  /*2270*/  VOTEU.ANY UP1, P0 ;  /* 0x00000000003f7886 */ /* 0x000fe20000020100 */
[----:B------:R-:W-:Y:S01]  /*2280*/  F2FP.F16.F32.PACK_AB R27, R31, R30 ;  /* 0x0000001e1f1b723e */ /* 0x000fe200000000ff */
[----:B------:R-:W-:Y:S01]  /*2290*/  VOTEU.ANY UP0, P0 ;  /* 0x00000000003f7886 */ /* 0x000fe20000000100 */
[----:B------:R-:W-:-:S02]  /*22a0*/  F2FP.F16.F32.PACK_AB R32, R33, R32 ;  /* 0x000000202120723e */ /* 0x000fc400000000ff */
[----:B------:R-:W-:Y:S01]  /*22b0*/  LOP3.LUT R4, R4, 0x60, RZ, 0x3c, !PT ;  /* 0x0000006004047812 */ /* 0x000fe200078e3cff */
[----:B------:R-:W-:Y:S01]  /*22c0*/  STSM.16.M88.4 [R3+0x2000], R24 ;  /* 0x0020001803007844 */ /* 0x000fe20000000200 */
[----:B------:R-:W-:Y:S02]  /*22d0*/  F2FP.F16.F32.PACK_AB R66, R69, R68 ;  /* 0x000000444542723e */ /* 0x000fe400000000ff */
[----:B------:R-:W-:Y:S01]  /*22e0*/  F2FP.F16.F32.PACK_AB R67, R71, R70 ;  /* 0x000000464743723e */ /* 0x000fe200000000ff */
[----:B------:R-:W-:Y:S01]  /*22f0*/  VIADD R4, R4, UR32 ;  /* 0x0000002004047c36 */ /* 0x000fe20008000000 */
[----:B------:R-:W-:Y:S02]  /*2300*/  F2FP.F16.F32.PACK_AB R72, R73, R72 ;  /* 0x000000484948723e */ /* 0x000fe400000000ff */
[----:B------:R-:W-:Y:S01]  /*2310*/  F2FP.F16.F32.PACK_AB R33, R35, R34 ;  /* 0x000000222321723e */ /* 0x000fe200000000ff */
[----:B------:R-:W-:Y:S01]  /*2320*/  STSM.16.M88.4 [R6], R64 ;  /* 0x0000004006007844 */ /* 0x000fe20000000200 */
[----:B------:R-:W-:-:S02]  /*2330*/  F2FP.F16.F32.PACK_AB R73, R75, R74 ;  /* 0x0000004a4b49723e */ /* 0x000fc400000000ff */
[----:B------:R-:W-:Y:S02]  /*2340*/  F2FP.F16.F32.PACK_AB R34, R37, R36 ;  /* 0x000000242522723e */ /* 0x000fe400000000ff */
[----:B------:R-:W-:Y:S02]  /*2350*/  F2FP.F16.F32.PACK_AB R35, R39, R38 ;  /* 0x000000262723723e */ /* 0x000fe400000000ff */
[----:B------:R-:W-:Y:S02]  /*2360*/  F2FP.F16.F32.PACK_AB R40, R41, R40 ;  /* 0x000000282928723e */ /* 0x000fe400000000ff */
[----:B------:R-:W-:Y:S01]  /*2370*/  F2FP.F16.F32.PACK_AB R74, R77, R76 ;  /* 0x0000004c4d4a723e */ /* 0x000fe200000000ff */
[----:B------:R-:W-:Y:S01]  /*2380*/  STSM.16.M88.4 [R6+0x2000], R32 ;  /* 0x0020002006007844 */ /* 0x000fe20000000200 */
[----:B------:R-:W-:Y:S02]  /*2390*/  F2FP.F16.F32.PACK_AB R75, R79, R78 ;  /* 0x0000004e4f4b723e */ /* 0x000fe400000000ff */
[----:B------:R-:W-:-:S02]  /*23a0*/  F2FP.F16.F32.PACK_AB R80, R81, R80 ;  /* 0x000000505150723e */ /* 0x000fc400000000ff */
[----:B------:R-:W-:Y:S01]  /*23b0*/  F2FP.F16.F32.PACK_AB R41, R43, R42 ;  /* 0x0000002a2b29723e */ /* 0x000fe200000000ff */
[----:B------:R-:W-:Y:S01]  /*23c0*/  STSM.16.M88.4 [R7], R72 ;  /* 0x0000004807007844 */ /* 0x000fe20000000200 */
[----:B------:R-:W-:Y:S02]  /*23d0*/  F2FP.F16.F32.PACK_AB R81, R83, R82 ;  /* 0x000000525351723e */ /* 0x000fe400000000ff */
[----:B------:R-:W-:Y:S02]  /*23e0*/  F2FP.F16.F32.PACK_AB R42, R45, R44 ;  /* 0x0000002c2d2a723e */ /* 0x000fe400000000ff */
[----:B------:R-:W-:Y:S02]  /*23f0*/  F2FP.F16.F32.PACK_AB R43, R47, R46 ;  /* 0x0000002e2f2b723e */ /* 0x000fe400000000ff */
[----:B------:R-:W-:Y:S02]  /*2400*/  F2FP.F16.F32.PACK_AB R48, R49, R48 ;  /* 0x000000303130723e */ /* 0x000fe400000000ff */
[----:B------:R-:W-:Y:S01]  /*2410*/  F2FP.F16.F32.PACK_AB R82, R85, R84 ;  /* 0x000000545552723e */ /* 0x000fe200000000ff */
[----:B------:R-:W-:Y:S01]  /*2420*/  STSM.16.M88.4 [R7+0x2000], R40 ;  /* 0x0020002807007844 */ /* 0x000fe20000000200 */
[----:B------:R-:W-:-:S02]  /*2430*/  F2FP.F16.F32.PACK_AB R83, R87, R86 ;  /* 0x000000565753723e */ /* 0x000fc400000000ff */
[----:B------:R-:W-:Y:S02]  /*2440*/  F2FP.F16.F32.PACK_AB R49, R51, R50 ;  /* 0x000000323331723e */ /* 0x000fe400000000ff */
[----:B------:R-:W-:Y:S01]  /*2450*/  F2FP.F16.F32.PACK_AB R50, R53, R52 ;  /* 0x000000343532723e */ /* 0x000fe200000000ff */
[----:B------:R-:W-:Y:S01]  /*2460*/  STSM.16.M88.4 [R4], R80 ;  /* 0x0000005004007844 */ /* 0x000fe20000000200 */
[----:B------:R-:W-:Y:S02]  /*2470*/  F2FP.F16.F32.PACK_AB R51, R55, R54 ;  /* 0x000000363733723e */ /* 0x000fe400000000ff */
[----:B----4-:R-:W-:Y:S02]  /*2480*/  R2UR UR5, R0 ;  /* 0x00000000000572ca */ /* 0x010fe400000e0000 */
[----:B------:R-:W-:Y:S01]  /*2490*/  R2UR UR4, R5 ;  /* 0x00000000050472ca */ /* 0x000fe200000e0000 */
[----:B------:R-:W-:Y:S01]  /*24a0*/  STSM.16.M88.4 [R4+0x2000], R48 ;  /* 0x0020003004007844 */ /* 0x000fe20000000200 */
[----:B------:R1:W-:Y:S06]  /*24b0*/  MEMBAR.ALL.CTA ;  /* 0x0000000000007992 */ /* 0x0003ec0000008000 */
[----:B-1----:R-:W1:Y:S02]  /*24c0*/  FENCE.VIEW.ASYNC.S ;  /* 0x00000000000073c6 */ /* 0x002e640000000000 */
[----:B-1----:R-:W-:Y:S06]  /*24d0*/  BAR.SYNC.DEFER_BLOCKING 0x0 ;  /* 0x0000000000007b1d */ /* 0x002fec0000010000 */
[----:B------:R1:W-:Y:S01]  /*24e0*/  @UP1 UTMASTG.2D [UR32], [UR4] ;  /* 0x00000020040013b5 */ /* 0x0003e20008008000 */
[----:B------:R0:W-:Y:S01]  /*24f0*/  UTMACMDFLUSH ;  /* 0x00000000000079b7 */ /* 0x0001e20000000000 */
[----:B------:R-:W-:-:S04]  /*2500*/  DEPBAR.LE SB0, 0x0 ;  /* 0x000080000000791a */ /* 0x000fc80000000000 */
[----:B------:R-:W-:Y:S06]  /*2510*/  BAR.SYNC.DEFER_BLOCKING 0x0 ;  /* 0x0000000000007b1d */ /* 0x000fec0000010000 */
[----:B-1----:R-:W-:Y:S05]  /*2520*/  EXIT ;  /* 0x000000000000794d */ /* 0x002fea0003800000 */
.L_x_48:
[----:B------:R-:W1:Y:S02]  /*2530*/  SYNCS.PHASECHK.TRANS64.TRYWAIT P0, [UR32+0xc000], R9 ;  /* 0x00c00009ff0075a7 */ /* 0x000e640008000160 */
[----:B-1----:R-:W-:Y:S05]  /*2540*/  @!P0 BRA `(.L_x_48) ;  /* 0xfffffffc00f88947 */ /* 0x002fea000383ffff */
[----:B------:R-:W-:Y:S05]  /*2550*/  BRA `(.L_x_50) ;  /* 0xfffffff400f07947 */ /* 0x000fea000383ffff */
.L_x_51:
[----:B------:R-:W-:-:S00]  /*2560*/  BRA `(.L_x_51) ;  /* 0xfffffffc00fc7947 */ /* 0x000fc0000383ffff */
[----:B------:R-:W-:-:S00]  /*2570*/  NOP ;  /* 0x0000000000007918 */ /* 0x000fc00000000000 */
        /* <DEDUP_REMOVED lines=8> */
.L_x_52:


//--------------------- .nv.shared.gluon_wgmma    --------------------------
	.section	.nv.shared.gluon_wgmma,"aw",@nobits
	.sectionflags	@""
	.align	16
	.zero		1024


//--------------------- .nv.shared.reserved.0     --------------------------
	.section	.nv.shared.reserved.0,"aw",@nobits
	.weak		__nv_reservedSMEM_offset_0_alias
	.size		__nv_reservedSMEM_offset_0_alias, 0, 0
	.other		__nv_reservedSMEM_offset_0_alias,@"STO_CUDA_RESERVED_SHARED STV_DEFAULT"
__nv_reservedSMEM_offset_0_alias:
	.zero		0


//--------------------- .nv.constant0.gluon_wgmma --------------------------
	.section	.nv.constant0.gluon_wgmma,"a",@progbits
	.sectionflags	@""
	.align	4
.nv.constant0.gluon_wgmma:
	.zero		608


//--------------------- SYMBOLS --------------------------

	.type		.nv.reservedSmem.offset0,@object
	.size		.nv.reservedSmem.offset0,0x4
